	.target	sm_90a

	.elftype	@"ET_EXEC"


//--------------------- .note.nv.tkinfo           --------------------------
	.section	.note.nv.tkinfo,"",@"SHT_NOTE"
	.sectionflags	@"SHF_NOTE_NV_TKINFO"
	.tkinfo
        /*0018*/ 	.word	0x00000002
        /*0030*/ 	.string	""
        /*0030*/ 	.string	"ptxas"
        /*0030*/ 	.string	"Cuda compilation tools, release 13.0, V13.0.88"
        /*0030*/ 	.string	"Build cuda_13.0.r13.0/compiler.36424714_0"
        /*0030*/ 	.string	"-arch sm_90a -m 64 "



//--------------------- .note.nv.cuinfo           --------------------------
	.section	.note.nv.cuinfo,"",@"SHT_NOTE"
	.sectionflags	@"SHF_NOTE_NV_CUINFO"
        /*0018*/ 	.short	0x0002
        /*001a*/ 	.short	0x005a
        /*001c*/ 	.short	0x0082
	.zero		2


//--------------------- .nv.info                  --------------------------
	.section	.nv.info,"",@"SHT_CUDA_INFO"
	.align	4


	//----- nvinfo : EIATTR_REGCOUNT
	.align		4
        /*0000*/ 	.byte	0x04, 0x2f
        /*0002*/ 	.short	(.L_12 - .L_11)
	.align		4
.L_11:
        /*0004*/ 	.word	index@(_ZN7cutlass13device_kernelIN5flash19enable_sm80_to_sm89INS1_16FlashAttnFwdSm80INS1_25CollectiveMainloopFwdSm80ILi4ELi1ELb0EN4cute5tupleIJNS5_1CILi128EEENS7_ILi112EEENS7_ILi64EEEEEELi64ENS_10bfloat16_tEfNS_4arch4Sm80ELb1ELb0ELb0ELb1ELb1ELb1ELb1ELb0EEENS1_21CollectiveEpilogueFwdINS6_IJS8_SA_S9_EEENS6_IJNS7_ILi1EEESI_SI_EEESC_SE_Li128ELb1ELb1ELb0ELb0EEENS1_19SingleTileSchedulerILb1ELb0ELb1ELi128EEEEEEEEEvNT_6ParamsE)
        /*0008*/ 	.word	0x00000004


	//----- nvinfo : EIATTR_FRAME_SIZE
	.align		4
.L_12:
        /*000c*/ 	.byte	0x04, 0x11
        /*000e*/ 	.short	(.L_14 - .L_13)
	.align		4
.L_13:
        /*0010*/ 	.word	index@(_ZN7cutlass13device_kernelIN5flash19enable_sm80_to_sm89INS1_16FlashAttnFwdSm80INS1_25CollectiveMainloopFwdSm80ILi4ELi1ELb0EN4cute5tupleIJNS5_1CILi128EEENS7_ILi112EEENS7_ILi64EEEEEELi64ENS_10bfloat16_tEfNS_4arch4Sm80ELb1ELb0ELb0ELb1ELb1ELb1ELb1ELb0EEENS1_21CollectiveEpilogueFwdINS6_IJS8_SA_S9_EEENS6_IJNS7_ILi1EEESI_SI_EEESC_SE_Li128ELb1ELb1ELb0ELb0EEENS1_19SingleTileSchedulerILb1ELb0ELb1ELi128EEEEEEEEEvNT_6ParamsE)
        /*0014*/ 	.word	0x00000000


	//----- nvinfo : EIATTR_REGCOUNT
	.align		4
.L_14:
        /*0018*/ 	.byte	0x04, 0x2f
        /*001a*/ 	.short	(.L_16 - .L_15)
	.align		4
.L_15:
        /*001c*/ 	.word	index@(_ZN7cutlass13device_kernelIN5flash19enable_sm80_to_sm89INS1_16FlashAttnFwdSm80INS1_25CollectiveMainloopFwdSm80ILi4ELi1ELb0EN4cute5tupleIJNS5_1CILi128EEENS7_ILi112EEENS7_ILi64EEEEEELi64ENS_10bfloat16_tEfNS_4arch4Sm80ELb1ELb0ELb0ELb1ELb1ELb0ELb1ELb0EEENS1_21CollectiveEpilogueFwdINS6_IJS8_SA_S9_EEENS6_IJNS7_ILi1EEESI_SI_EEESC_SE_Li128ELb1ELb1ELb0ELb0EEENS1_19SingleTileSchedulerILb1ELb0ELb1ELi128EEEEEEEEEvNT_6ParamsE)
        /*0020*/ 	.word	0x00000004


	//----- nvinfo : EIATTR_FRAME_SIZE
	.align		4
.L_16:
        /*0024*/ 	.byte	0x04, 0x11
        /*0026*/ 	.short	(.L_18 - .L_17)
	.align		4
.L_17:
        /*0028*/ 	.word	index@(_ZN7cutlass13device_kernelIN5flash19enable_sm80_to_sm89INS1_16FlashAttnFwdSm80INS1_25CollectiveMainloopFwdSm80ILi4ELi1ELb0EN4cute5tupleIJNS5_1CILi128EEENS7_ILi112EEENS7_ILi64EEEEEELi64ENS_10bfloat16_tEfNS_4arch4Sm80ELb1ELb0ELb0ELb1ELb1ELb0ELb1ELb0EEENS1_21CollectiveEpilogueFwdINS6_IJS8_SA_S9_EEENS6_IJNS7_ILi1EEESI_SI_EEESC_SE_Li128ELb1ELb1ELb0ELb0EEENS1_19SingleTileSchedulerILb1ELb0ELb1ELi128EEEEEEEEEvNT_6ParamsE)
        /*002c*/ 	.word	0x00000000


	//----- nvinfo : EIATTR_REGCOUNT
	.align		4
.L_18:
        /*0030*/ 	.byte	0x04, 0x2f
        /*0032*/ 	.short	(.L_20 - .L_19)
	.align		4
.L_19:
        /*0034*/ 	.word	index@(_ZN7cutlass13device_kernelIN5flash19enable_sm80_to_sm89INS1_16FlashAttnFwdSm80INS1_25CollectiveMainloopFwdSm80ILi4ELi1ELb0EN4cute5tupleIJNS5_1CILi128EEENS7_ILi112EEENS7_ILi64EEEEEELi64ENS_10bfloat16_tEfNS_4arch4Sm80ELb1ELb0ELb0ELb0ELb1ELb0ELb1ELb0EEENS1_21CollectiveEpilogueFwdINS6_IJS8_SA_S9_EEENS6_IJNS7_ILi1EEESI_SI_EEESC_SE_Li128ELb0ELb1ELb0ELb0EEENS1_30DynamicPersistentTileSchedulerILi128ELi128ELb0ELb1ELb0EEEEEEEEEvNT_6ParamsE)
        /*0038*/ 	.word	0x00000004


	//----- nvinfo : EIATTR_FRAME_SIZE
	.align		4
.L_20:
        /*003c*/ 	.byte	0x04, 0x11
        /*003e*/ 	.short	(.L_22 - .L_21)
	.align		4
.L_21:
        /*0040*/ 	.word	index@(_ZN7cutlass13device_kernelIN5flash19enable_sm80_to_sm89INS1_16FlashAttnFwdSm80INS1_25CollectiveMainloopFwdSm80ILi4ELi1ELb0EN4cute5tupleIJNS5_1CILi128EEENS7_ILi112EEENS7_ILi64EEEEEELi64ENS_10bfloat16_tEfNS_4arch4Sm80ELb1ELb0ELb0ELb0ELb1ELb0ELb1ELb0EEENS1_21CollectiveEpilogueFwdINS6_IJS8_SA_S9_EEENS6_IJNS7_ILi1EEESI_SI_EEESC_SE_Li128ELb0ELb1ELb0ELb0EEENS1_30DynamicPersistentTileSchedulerILi128ELi128ELb0ELb1ELb0EEEEEEEEEvNT_6ParamsE)
        /*0044*/ 	.word	0x00000000


	//----- nvinfo : EIATTR_REGCOUNT
	.align		4
.L_22:
        /*0048*/ 	.byte	0x04, 0x2f
        /*004a*/ 	.short	(.L_24 - .L_23)
	.align		4
.L_23:
        /*004c*/ 	.word	index@(_ZN7cutlass13device_kernelIN5flash19enable_sm80_to_sm89INS1_16FlashAttnFwdSm80INS1_25CollectiveMainloopFwdSm80ILi4ELi1ELb0EN4cute5tupleIJNS5_1CILi128EEENS7_ILi96EEENS7_ILi64EEEEEELi64ENS_10bfloat16_tEfNS_4arch4Sm80ELb0ELb1ELb0ELb1ELb1ELb1ELb1ELb0EEENS1_21CollectiveEpilogueFwdINS6_IJS8_SA_S9_EEENS6_IJNS7_ILi1EEESI_SI_EEESC_SE_Li128ELb1ELb1ELb0ELb0EEENS1_19SingleTileSchedulerILb1ELb0ELb1ELi128EEEEEEEEEvNT_6ParamsE)
        /*0050*/ 	.word	0x00000004


	//----- nvinfo : EIATTR_FRAME_SIZE
	.align		4
.L_24:
        /*0054*/ 	.byte	0x04, 0x11
        /*0056*/ 	.short	(.L_26 - .L_25)
	.align		4
.L_25:
        /*0058*/ 	.word	index@(_ZN7cutlass13device_kernelIN5flash19enable_sm80_to_sm89INS1_16FlashAttnFwdSm80INS1_25CollectiveMainloopFwdSm80ILi4ELi1ELb0EN4cute5tupleIJNS5_1CILi128EEENS7_ILi96EEENS7_ILi64EEEEEELi64ENS_10bfloat16_tEfNS_4arch4Sm80ELb0ELb1ELb0ELb1ELb1ELb1ELb1ELb0EEENS1_21CollectiveEpilogueFwdINS6_IJS8_SA_S9_EEENS6_IJNS7_ILi1EEESI_SI_EEESC_SE_Li128ELb1ELb1ELb0ELb0EEENS1_19SingleTileSchedulerILb1ELb0ELb1ELi128EEEEEEEEEvNT_6ParamsE)
        /*005c*/ 	.word	0x00000000


	//----- nvinfo : EIATTR_REGCOUNT
	.align		4
.L_26:
        /*0060*/ 	.byte	0x04, 0x2f
        /*0062*/ 	.short	(.L_28 - .L_27)
	.align		4
.L_27:
        /*0064*/ 	.word	index@(_ZN7cutlass13device_kernelIN5flash19enable_sm80_to_sm89INS1_16FlashAttnFwdSm80INS1_25CollectiveMainloopFwdSm80ILi4ELi1ELb0EN4cute5tupleIJNS5_1CILi128EEENS7_ILi96EEENS7_ILi64EEEEEELi64ENS_10bfloat16_tEfNS_4arch4Sm80ELb0ELb1ELb0ELb1ELb1ELb0ELb1ELb0EEENS1_21CollectiveEpilogueFwdINS6_IJS8_SA_S9_EEENS6_IJNS7_ILi1EEESI_SI_EEESC_SE_Li128ELb1ELb1ELb0ELb0EEENS1_19SingleTileSchedulerILb1ELb0ELb1ELi128EEEEEEEEEvNT_6ParamsE)
        /*0068*/ 	.word	0x00000004


	//----- nvinfo : EIATTR_FRAME_SIZE
	.align		4
.L_28:
        /*006c*/ 	.byte	0x04, 0x11
        /*006e*/ 	.short	(.L_30 - .L_29)
	.align		4
.L_29:
        /*0070*/ 	.word	index@(_ZN7cutlass13device_kernelIN5flash19enable_sm80_to_sm89INS1_16FlashAttnFwdSm80INS1_25CollectiveMainloopFwdSm80ILi4ELi1ELb0EN4cute5tupleIJNS5_1CILi128EEENS7_ILi96EEENS7_ILi64EEEEEELi64ENS_10bfloat16_tEfNS_4arch4Sm80ELb0ELb1ELb0ELb1ELb1ELb0ELb1ELb0EEENS1_21CollectiveEpilogueFwdINS6_IJS8_SA_S9_EEENS6_IJNS7_ILi1EEESI_SI_EEESC_SE_Li128ELb1ELb1ELb0ELb0EEENS1_19SingleTileSchedulerILb1ELb0ELb1ELi128EEEEEEEEEvNT_6ParamsE)
        /*0074*/ 	.word	0x00000000


	//----- nvinfo : EIATTR_REGCOUNT
	.align		4
.L_30:
        /*0078*/ 	.byte	0x04, 0x2f
        /*007a*/ 	.short	(.L_32 - .L_31)
	.align		4
.L_31:
        /*007c*/ 	.word	index@(_ZN7cutlass13device_kernelIN5flash19enable_sm80_to_sm89INS1_16FlashAttnFwdSm80INS1_25CollectiveMainloopFwdSm80ILi4ELi1ELb0EN4cute5tupleIJNS5_1CILi128EEENS7_ILi96EEENS7_ILi64EEEEEELi64ENS_10bfloat16_tEfNS_4arch4Sm80ELb0ELb1ELb0ELb0ELb1ELb0ELb1ELb0EEENS1_21CollectiveEpilogueFwdINS6_IJS8_SA_S9_EEENS6_IJNS7_ILi1EEESI_SI_EEESC_SE_Li128ELb0ELb1ELb0ELb0EEENS1_19SingleTileSchedulerILb0ELb0ELb1ELi128EEEEEEEEEvNT_6ParamsE)
        /*0080*/ 	.word	0x00000004


	//----- nvinfo : EIATTR_FRAME_SIZE
	.align		4
.L_32:
        /*0084*/ 	.byte	0x04, 0x11
        /*0086*/ 	.short	(.L_34 - .L_33)
	.align		4
.L_33:
        /*0088*/ 	.word	index@(_ZN7cutlass13device_kernelIN5flash19enable_sm80_to_sm89INS1_16FlashAttnFwdSm80INS1_25CollectiveMainloopFwdSm80ILi4ELi1ELb0EN4cute5tupleIJNS5_1CILi128EEENS7_ILi96EEENS7_ILi64EEEEEELi64ENS_10bfloat16_tEfNS_4arch4Sm80ELb0ELb1ELb0ELb0ELb1ELb0ELb1ELb0EEENS1_21CollectiveEpilogueFwdINS6_IJS8_SA_S9_EEENS6_IJNS7_ILi1EEESI_SI_EEESC_SE_Li128ELb0ELb1ELb0ELb0EEENS1_19SingleTileSchedulerILb0ELb0ELb1ELi128EEEEEEEEEvNT_6ParamsE)
        /*008c*/ 	.word	0x00000000


	//----- nvinfo : EIATTR_REGCOUNT
	.align		4
.L_34:
        /*0090*/ 	.byte	0x04, 0x2f
        /*0092*/ 	.short	(.L_36 - .L_35)
	.align		4
.L_35:
        /*0094*/ 	.word	index@(_ZN7cutlass13device_kernelIN5flash19enable_sm80_to_sm89INS1_16FlashAttnFwdSm80INS1_25CollectiveMainloopFwdSm80ILi4ELi1ELb0EN4cute5tupleIJNS5_1CILi128EEENS7_ILi112EEENS7_ILi64EEEEEELi64ENS_10bfloat16_tEfNS_4arch4Sm80ELb0ELb0ELb0ELb1ELb1ELb1ELb1ELb0EEENS1_21CollectiveEpilogueFwdINS6_IJS8_SA_S9_EEENS6_IJNS7_ILi1EEESI_SI_EEESC_SE_Li128ELb1ELb1ELb0ELb0EEENS1_19SingleTileSchedulerILb1ELb0ELb1ELi128EEEEEEEEEvNT_6ParamsE)
        /*0098*/ 	.word	0x00000004


	//----- nvinfo : EIATTR_FRAME_SIZE
	.align		4
.L_36:
        /*009c*/ 	.byte	0x04, 0x11
        /*009e*/ 	.short	(.L_38 - .L_37)
	.align		4
.L_37:
        /*00a0*/ 	.word	index@(_ZN7cutlass13device_kernelIN5flash19enable_sm80_to_sm89INS1_16FlashAttnFwdSm80INS1_25CollectiveMainloopFwdSm80ILi4ELi1ELb0EN4cute5tupleIJNS5_1CILi128EEENS7_ILi112EEENS7_ILi64EEEEEELi64ENS_10bfloat16_tEfNS_4arch4Sm80ELb0ELb0ELb0ELb1ELb1ELb1ELb1ELb0EEENS1_21CollectiveEpilogueFwdINS6_IJS8_SA_S9_EEENS6_IJNS7_ILi1EEESI_SI_EEESC_SE_Li128ELb1ELb1ELb0ELb0EEENS1_19SingleTileSchedulerILb1ELb0ELb1ELi128EEEEEEEEEvNT_6ParamsE)
        /*00a4*/ 	.word	0x00000000


	//----- nvinfo : EIATTR_REGCOUNT
	.align		4
.L_38:
        /*00a8*/ 	.byte	0x04, 0x2f
        /*00aa*/ 	.short	(.L_40 - .L_39)
	.align		4
.L_39:
        /*00ac*/ 	.word	index@(_ZN7cutlass13device_kernelIN5flash19enable_sm80_to_sm89INS1_16FlashAttnFwdSm80INS1_25CollectiveMainloopFwdSm80ILi4ELi1ELb0EN4cute5tupleIJNS5_1CILi128EEENS7_ILi112EEENS7_ILi64EEEEEELi64ENS_10bfloat16_tEfNS_4arch4Sm80ELb0ELb0ELb0ELb1ELb1ELb0ELb1ELb0EEENS1_21CollectiveEpilogueFwdINS6_IJS8_SA_S9_EEENS6_IJNS7_ILi1EEESI_SI_EEESC_SE_Li128ELb1ELb1ELb0ELb0EEENS1_19SingleTileSchedulerILb1ELb0ELb1ELi128EEEEEEEEEvNT_6ParamsE)
        /*00b0*/ 	.word	0x00000004


	//----- nvinfo : EIATTR_FRAME_SIZE
	.align		4
.L_40:
        /*00b4*/ 	.byte	0x04, 0x11
        /*00b6*/ 	.short	(.L_42 - .L_41)
	.align		4
.L_41:
        /*00b8*/ 	.word	index@(_ZN7cutlass13device_kernelIN5flash19enable_sm80_to_sm89INS1_16FlashAttnFwdSm80INS1_25CollectiveMainloopFwdSm80ILi4ELi1ELb0EN4cute5tupleIJNS5_1CILi128EEENS7_ILi112EEENS7_ILi64EEEEEELi64ENS_10bfloat16_tEfNS_4arch4Sm80ELb0ELb0ELb0ELb1ELb1ELb0ELb1ELb0EEENS1_21CollectiveEpilogueFwdINS6_IJS8_SA_S9_EEENS6_IJNS7_ILi1EEESI_SI_EEESC_SE_Li128ELb1ELb1ELb0ELb0EEENS1_19SingleTileSchedulerILb1ELb0ELb1ELi128EEEEEEEEEvNT_6ParamsE)
        /*00bc*/ 	.word	0x00000000


	//----- nvinfo : EIATTR_REGCOUNT
	.align		4
.L_42:
        /*00c0*/ 	.byte	0x04, 0x2f
        /*00c2*/ 	.short	(.L_44 - .L_43)
	.align		4
.L_43:
        /*00c4*/ 	.word	index@(_ZN7cutlass13device_kernelIN5flash19enable_sm80_to_sm89INS1_16FlashAttnFwdSm80INS1_25CollectiveMainloopFwdSm80ILi4ELi1ELb0EN4cute5tupleIJNS5_1CILi128EEENS7_ILi112EEENS7_ILi64EEEEEELi64ENS_10bfloat16_tEfNS_4arch4Sm80ELb0ELb0ELb0ELb0ELb1ELb0ELb1ELb0EEENS1_21CollectiveEpilogueFwdINS6_IJS8_SA_S9_EEENS6_IJNS7_ILi1EEESI_SI_EEESC_SE_Li128ELb0ELb1ELb0ELb0EEENS1_19SingleTileSchedulerILb0ELb0ELb1ELi128EEEEEEEEEvNT_6ParamsE)
        /*00c8*/ 	.word	0x00000004


	//----- nvinfo : EIATTR_FRAME_SIZE
	.align		4
.L_44:
        /*00cc*/ 	.byte	0x04, 0x11
        /*00ce*/ 	.short	(.L_46 - .L_45)
	.align		4
.L_45:
        /*00d0*/ 	.word	index@(_ZN7cutlass13device_kernelIN5flash19enable_sm80_to_sm89INS1_16FlashAttnFwdSm80INS1_25CollectiveMainloopFwdSm80ILi4ELi1ELb0EN4cute5tupleIJNS5_1CILi128EEENS7_ILi112EEENS7_ILi64EEEEEELi64ENS_10bfloat16_tEfNS_4arch4Sm80ELb0ELb0ELb0ELb0ELb1ELb0ELb1ELb0EEENS1_21CollectiveEpilogueFwdINS6_IJS8_SA_S9_EEENS6_IJNS7_ILi1EEESI_SI_EEESC_SE_Li128ELb0ELb1ELb0ELb0EEENS1_19SingleTileSchedulerILb0ELb0ELb1ELi128EEEEEEEEEvNT_6ParamsE)
        /*00d4*/ 	.word	0x00000000


	//----- nvinfo : EIATTR_REGCOUNT
	.align		4
.L_46:
        /*00d8*/ 	.byte	0x04, 0x2f
        /*00da*/ 	.short	(.L_48 - .L_47)
	.align		4
.L_47:
        /*00dc*/ 	.word	index@(_ZN7cutlass13device_kernelIN5flash19enable_sm80_to_sm89INS1_16FlashAttnFwdSm80INS1_25CollectiveMainloopFwdSm80ILi4ELi1ELb0EN4cute5tupleIJNS5_1CILi128EEENS7_ILi112EEENS7_ILi64EEEEEELi64ENS_10bfloat16_tEfNS_4arch4Sm80ELb1ELb0ELb1ELb1ELb1ELb1ELb1ELb0EEENS1_21CollectiveEpilogueFwdINS6_IJS8_SA_S9_EEENS6_IJNS7_ILi1EEESI_SI_EEESC_SE_Li128ELb1ELb1ELb0ELb0EEENS1_19SingleTileSchedulerILb1ELb0ELb1ELi128EEEEEEEEEvNT_6ParamsE)
        /*00e0*/ 	.word	0x00000004


	//----- nvinfo : EIATTR_FRAME_SIZE
	.align		4
.L_48:
        /*00e4*/ 	.byte	0x04, 0x11
        /*00e6*/ 	.short	(.L_50 - .L_49)
	.align		4
.L_49:
        /*00e8*/ 	.word	index@(_ZN7cutlass13device_kernelIN5flash19enable_sm80_to_sm89INS1_16FlashAttnFwdSm80INS1_25CollectiveMainloopFwdSm80ILi4ELi1ELb0EN4cute5tupleIJNS5_1CILi128EEENS7_ILi112EEENS7_ILi64EEEEEELi64ENS_10bfloat16_tEfNS_4arch4Sm80ELb1ELb0ELb1ELb1ELb1ELb1ELb1ELb0EEENS1_21CollectiveEpilogueFwdINS6_IJS8_SA_S9_EEENS6_IJNS7_ILi1EEESI_SI_EEESC_SE_Li128ELb1ELb1ELb0ELb0EEENS1_19SingleTileSchedulerILb1ELb0ELb1ELi128EEEEEEEEEvNT_6ParamsE)
        /*00ec*/ 	.word	0x00000000


	//----- nvinfo : EIATTR_REGCOUNT
	.align		4
.L_50:
        /*00f0*/ 	.byte	0x04, 0x2f
        /*00f2*/ 	.short	(.L_52 - .L_51)
	.align		4
.L_51:
        /*00f4*/ 	.word	index@(_ZN7cutlass13device_kernelIN5flash19enable_sm80_to_sm89INS1_16FlashAttnFwdSm80INS1_25CollectiveMainloopFwdSm80ILi4ELi1ELb0EN4cute5tupleIJNS5_1CILi128EEENS7_ILi112EEENS7_ILi64EEEEEELi64ENS_10bfloat16_tEfNS_4arch4Sm80ELb1ELb0ELb1ELb1ELb1ELb0ELb1ELb0EEENS1_21CollectiveEpilogueFwdINS6_IJS8_SA_S9_EEENS6_IJNS7_ILi1EEESI_SI_EEESC_SE_Li128ELb1ELb1ELb0ELb0EEENS1_19SingleTileSchedulerILb1ELb0ELb1ELi128EEEEEEEEEvNT_6ParamsE)
        /*00f8*/ 	.word	0x00000004


	//----- nvinfo : EIATTR_FRAME_SIZE
	.align		4
.L_52:
        /*00fc*/ 	.byte	0x04, 0x11
        /*00fe*/ 	.short	(.L_54 - .L_53)
	.align		4
.L_53:
        /*0100*/ 	.word	index@(_ZN7cutlass13device_kernelIN5flash19enable_sm80_to_sm89INS1_16FlashAttnFwdSm80INS1_25CollectiveMainloopFwdSm80ILi4ELi1ELb0EN4cute5tupleIJNS5_1CILi128EEENS7_ILi112EEENS7_ILi64EEEEEELi64ENS_10bfloat16_tEfNS_4arch4Sm80ELb1ELb0ELb1ELb1ELb1ELb0ELb1ELb0EEENS1_21CollectiveEpilogueFwdINS6_IJS8_SA_S9_EEENS6_IJNS7_ILi1EEESI_SI_EEESC_SE_Li128ELb1ELb1ELb0ELb0EEENS1_19SingleTileSchedulerILb1ELb0ELb1ELi128EEEEEEEEEvNT_6ParamsE)
        /*0104*/ 	.word	0x00000000


	//----- nvinfo : EIATTR_REGCOUNT
	.align		4
.L_54:
        /*0108*/ 	.byte	0x04, 0x2f
        /*010a*/ 	.short	(.L_56 - .L_55)
	.align		4
.L_55:
        /*010c*/ 	.word	index@(_ZN7cutlass13device_kernelIN5flash19enable_sm80_to_sm89INS1_16FlashAttnFwdSm80INS1_25CollectiveMainloopFwdSm80ILi4ELi1ELb0EN4cute5tupleIJNS5_1CILi128EEENS7_ILi112EEENS7_ILi64EEEEEELi64ENS_10bfloat16_tEfNS_4arch4Sm80ELb1ELb0ELb1ELb0ELb1ELb0ELb1ELb0EEENS1_21CollectiveEpilogueFwdINS6_IJS8_SA_S9_EEENS6_IJNS7_ILi1EEESI_SI_EEESC_SE_Li128ELb0ELb1ELb0ELb0EEENS1_30DynamicPersistentTileSchedulerILi128ELi128ELb0ELb1ELb0EEEEEEEEEvNT_6ParamsE)
        /*0110*/ 	.word	0x00000004


	//----- nvinfo : EIATTR_FRAME_SIZE
	.align		4
.L_56:
        /*0114*/ 	.byte	0x04, 0x11
        /*0116*/ 	.short	(.L_58 - .L_57)
	.align		4
.L_57:
        /*0118*/ 	.word	index@(_ZN7cutlass13device_kernelIN5flash19enable_sm80_to_sm89INS1_16FlashAttnFwdSm80INS1_25CollectiveMainloopFwdSm80ILi4ELi1ELb0EN4cute5tupleIJNS5_1CILi128EEENS7_ILi112EEENS7_ILi64EEEEEELi64ENS_10bfloat16_tEfNS_4arch4Sm80ELb1ELb0ELb1ELb0ELb1ELb0ELb1ELb0EEENS1_21CollectiveEpilogueFwdINS6_IJS8_SA_S9_EEENS6_IJNS7_ILi1EEESI_SI_EEESC_SE_Li128ELb0ELb1ELb0ELb0EEENS1_30DynamicPersistentTileSchedulerILi128ELi128ELb0ELb1ELb0EEEEEEEEEvNT_6ParamsE)
        /*011c*/ 	.word	0x00000000


	//----- nvinfo : EIATTR_REGCOUNT
	.align		4
.L_58:
        /*0120*/ 	.byte	0x04, 0x2f
        /*0122*/ 	.short	(.L_60 - .L_59)
	.align		4
.L_59:
        /*0124*/ 	.word	index@(_ZN7cutlass13device_kernelIN5flash19enable_sm80_to_sm89INS1_16FlashAttnFwdSm80INS1_25CollectiveMainloopFwdSm80ILi4ELi1ELb0EN4cute5tupleIJNS5_1CILi128EEENS7_ILi96EEENS7_ILi64EEEEEELi64ENS_10bfloat16_tEfNS_4arch4Sm80ELb0ELb1ELb1ELb1ELb1ELb1ELb1ELb0EEENS1_21CollectiveEpilogueFwdINS6_IJS8_SA_S9_EEENS6_IJNS7_ILi1EEESI_SI_EEESC_SE_Li128ELb1ELb1ELb0ELb0EEENS1_19SingleTileSchedulerILb1ELb0ELb1ELi128EEEEEEEEEvNT_6ParamsE)
        /*0128*/ 	.word	0x00000004


	//----- nvinfo : EIATTR_FRAME_SIZE
	.align		4
.L_60:
        /*012c*/ 	.byte	0x04, 0x11
        /*012e*/ 	.short	(.L_62 - .L_61)
	.align		4
.L_61:
        /*0130*/ 	.word	index@(_ZN7cutlass13device_kernelIN5flash19enable_sm80_to_sm89INS1_16FlashAttnFwdSm80INS1_25CollectiveMainloopFwdSm80ILi4ELi1ELb0EN4cute5tupleIJNS5_1CILi128EEENS7_ILi96EEENS7_ILi64EEEEEELi64ENS_10bfloat16_tEfNS_4arch4Sm80ELb0ELb1ELb1ELb1ELb1ELb1ELb1ELb0EEENS1_21CollectiveEpilogueFwdINS6_IJS8_SA_S9_EEENS6_IJNS7_ILi1EEESI_SI_EEESC_SE_Li128ELb1ELb1ELb0ELb0EEENS1_19SingleTileSchedulerILb1ELb0ELb1ELi128EEEEEEEEEvNT_6ParamsE)
        /*0134*/ 	.word	0x00000000


	//----- nvinfo : EIATTR_REGCOUNT
	.align		4
.L_62:
        /*0138*/ 	.byte	0x04, 0x2f
        /*013a*/ 	.short	(.L_64 - .L_63)
	.align		4
.L_63:
        /*013c*/ 	.word	index@(_ZN7cutlass13device_kernelIN5flash19enable_sm80_to_sm89INS1_16FlashAttnFwdSm80INS1_25CollectiveMainloopFwdSm80ILi4ELi1ELb0EN4cute5tupleIJNS5_1CILi128EEENS7_ILi96EEENS7_ILi64EEEEEELi64ENS_10bfloat16_tEfNS_4arch4Sm80ELb0ELb1ELb1ELb1ELb1ELb0ELb1ELb0EEENS1_21CollectiveEpilogueFwdINS6_IJS8_SA_S9_EEENS6_IJNS7_ILi1EEESI_SI_EEESC_SE_Li128ELb1ELb1ELb0ELb0EEENS1_19SingleTileSchedulerILb1ELb0ELb1ELi128EEEEEEEEEvNT_6ParamsE)
        /*0140*/ 	.word	0x00000004


	//----- nvinfo : EIATTR_FRAME_SIZE
	.align		4
.L_64:
        /*0144*/ 	.byte	0x04, 0x11
        /*0146*/ 	.short	(.L_66 - .L_65)
	.align		4
.L_65:
        /*0148*/ 	.word	index@(_ZN7cutlass13device_kernelIN5flash19enable_sm80_to_sm89INS1_16FlashAttnFwdSm80INS1_25CollectiveMainloopFwdSm80ILi4ELi1ELb0EN4cute5tupleIJNS5_1CILi128EEENS7_ILi96EEENS7_ILi64EEEEEELi64ENS_10bfloat16_tEfNS_4arch4Sm80ELb0ELb1ELb1ELb1ELb1ELb0ELb1ELb0EEENS1_21CollectiveEpilogueFwdINS6_IJS8_SA_S9_EEENS6_IJNS7_ILi1EEESI_SI_EEESC_SE_Li128ELb1ELb1ELb0ELb0EEENS1_19SingleTileSchedulerILb1ELb0ELb1ELi128EEEEEEEEEvNT_6ParamsE)
        /*014c*/ 	.word	0x00000000


	//----- nvinfo : EIATTR_REGCOUNT
	.align		4
.L_66:
        /*0150*/ 	.byte	0x04, 0x2f
        /*0152*/ 	.short	(.L_68 - .L_67)
	.align		4
.L_67:
        /*0154*/ 	.word	index@(_ZN7cutlass13device_kernelIN5flash19enable_sm80_to_sm89INS1_16FlashAttnFwdSm80INS1_25CollectiveMainloopFwdSm80ILi4ELi1ELb0EN4cute5tupleIJNS5_1CILi128EEENS7_ILi96EEENS7_ILi64EEEEEELi64ENS_10bfloat16_tEfNS_4arch4Sm80ELb0ELb1ELb1ELb0ELb1ELb0ELb1ELb0EEENS1_21CollectiveEpilogueFwdINS6_IJS8_SA_S9_EEENS6_IJNS7_ILi1EEESI_SI_EEESC_SE_Li128ELb0ELb1ELb0ELb0EEENS1_19SingleTileSchedulerILb0ELb0ELb1ELi128EEEEEEEEEvNT_6ParamsE)
        /*0158*/ 	.word	0x00000004


	//----- nvinfo : EIATTR_FRAME_SIZE
	.align		4
.L_68:
        /*015c*/ 	.byte	0x04, 0x11
        /*015e*/ 	.short	(.L_70 - .L_69)
	.align		4
.L_69:
        /*0160*/ 	.word	index@(_ZN7cutlass13device_kernelIN5flash19enable_sm80_to_sm89INS1_16FlashAttnFwdSm80INS1_25CollectiveMainloopFwdSm80ILi4ELi1ELb0EN4cute5tupleIJNS5_1CILi128EEENS7_ILi96EEENS7_ILi64EEEEEELi64ENS_10bfloat16_tEfNS_4arch4Sm80ELb0ELb1ELb1ELb0ELb1ELb0ELb1ELb0EEENS1_21CollectiveEpilogueFwdINS6_IJS8_SA_S9_EEENS6_IJNS7_ILi1EEESI_SI_EEESC_SE_Li128ELb0ELb1ELb0ELb0EEENS1_19SingleTileSchedulerILb0ELb0ELb1ELi128EEEEEEEEEvNT_6ParamsE)
        /*0164*/ 	.word	0x00000000


	//----- nvinfo : EIATTR_REGCOUNT
	.align		4
.L_70:
        /*0168*/ 	.byte	0x04, 0x2f
        /*016a*/ 	.short	(.L_72 - .L_71)
	.align		4
.L_71:
        /*016c*/ 	.word	index@(_ZN7cutlass13device_kernelIN5flash19enable_sm80_to_sm89INS1_16FlashAttnFwdSm80INS1_25CollectiveMainloopFwdSm80ILi4ELi1ELb0EN4cute5tupleIJNS5_1CILi128EEENS7_ILi112EEENS7_ILi64EEEEEELi64ENS_10bfloat16_tEfNS_4arch4Sm80ELb0ELb0ELb1ELb1ELb1ELb1ELb1ELb0EEENS1_21CollectiveEpilogueFwdINS6_IJS8_SA_S9_EEENS6_IJNS7_ILi1EEESI_SI_EEESC_SE_Li128ELb1ELb1ELb0ELb0EEENS1_19SingleTileSchedulerILb1ELb0ELb1ELi128EEEEEEEEEvNT_6ParamsE)
        /*0170*/ 	.word	0x00000004


	//----- nvinfo : EIATTR_FRAME_SIZE
	.align		4
.L_72:
        /*0174*/ 	.byte	0x04, 0x11
        /*0176*/ 	.short	(.L_74 - .L_73)
	.align		4
.L_73:
        /*0178*/ 	.word	index@(_ZN7cutlass13device_kernelIN5flash19enable_sm80_to_sm89INS1_16FlashAttnFwdSm80INS1_25CollectiveMainloopFwdSm80ILi4ELi1ELb0EN4cute5tupleIJNS5_1CILi128EEENS7_ILi112EEENS7_ILi64EEEEEELi64ENS_10bfloat16_tEfNS_4arch4Sm80ELb0ELb0ELb1ELb1ELb1ELb1ELb1ELb0EEENS1_21CollectiveEpilogueFwdINS6_IJS8_SA_S9_EEENS6_IJNS7_ILi1EEESI_SI_EEESC_SE_Li128ELb1ELb1ELb0ELb0EEENS1_19SingleTileSchedulerILb1ELb0ELb1ELi128EEEEEEEEEvNT_6ParamsE)
        /*017c*/ 	.word	0x00000000


	//----- nvinfo : EIATTR_REGCOUNT
	.align		4
.L_74:
        /*0180*/ 	.byte	0x04, 0x2f
        /*0182*/ 	.short	(.L_76 - .L_75)
	.align		4
.L_75:
        /*0184*/ 	.word	index@(_ZN7cutlass13device_kernelIN5flash19enable_sm80_to_sm89INS1_16FlashAttnFwdSm80INS1_25CollectiveMainloopFwdSm80ILi4ELi1ELb0EN4cute5tupleIJNS5_1CILi128EEENS7_ILi112EEENS7_ILi64EEEEEELi64ENS_10bfloat16_tEfNS_4arch4Sm80ELb0ELb0ELb1ELb1ELb1ELb0ELb1ELb0EEENS1_21CollectiveEpilogueFwdINS6_IJS8_SA_S9_EEENS6_IJNS7_ILi1EEESI_SI_EEESC_SE_Li128ELb1ELb1ELb0ELb0EEENS1_19SingleTileSchedulerILb1ELb0ELb1ELi128EEEEEEEEEvNT_6ParamsE)
        /*0188*/ 	.word	0x00000004


	//----- nvinfo : EIATTR_FRAME_SIZE
	.align		4
.L_76:
        /*018c*/ 	.byte	0x04, 0x11
        /*018e*/ 	.short	(.L_78 - .L_77)
	.align		4
.L_77:
        /*0190*/ 	.word	index@(_ZN7cutlass13device_kernelIN5flash19enable_sm80_to_sm89INS1_16FlashAttnFwdSm80INS1_25CollectiveMainloopFwdSm80ILi4ELi1ELb0EN4cute5tupleIJNS5_1CILi128EEENS7_ILi112EEENS7_ILi64EEEEEELi64ENS_10bfloat16_tEfNS_4arch4Sm80ELb0ELb0ELb1ELb1ELb1ELb0ELb1ELb0EEENS1_21CollectiveEpilogueFwdINS6_IJS8_SA_S9_EEENS6_IJNS7_ILi1EEESI_SI_EEESC_SE_Li128ELb1ELb1ELb0ELb0EEENS1_19SingleTileSchedulerILb1ELb0ELb1ELi128EEEEEEEEEvNT_6ParamsE)
        /*0194*/ 	.word	0x00000000


	//----- nvinfo : EIATTR_REGCOUNT
	.align		4
.L_78:
        /*0198*/ 	.byte	0x04, 0x2f
        /*019a*/ 	.short	(.L_80 - .L_79)
	.align		4
.L_79:
        /*019c*/ 	.word	index@(_ZN7cutlass13device_kernelIN5flash19enable_sm80_to_sm89INS1_16FlashAttnFwdSm80INS1_25CollectiveMainloopFwdSm80ILi4ELi1ELb0EN4cute5tupleIJNS5_1CILi128EEENS7_ILi112EEENS7_ILi64EEEEEELi64ENS_10bfloat16_tEfNS_4arch4Sm80ELb0ELb0ELb1ELb0ELb1ELb0ELb1ELb0EEENS1_21CollectiveEpilogueFwdINS6_IJS8_SA_S9_EEENS6_IJNS7_ILi1EEESI_SI_EEESC_SE_Li128ELb0ELb1ELb0ELb0EEENS1_19SingleTileSchedulerILb0ELb0ELb1ELi128EEEEEEEEEvNT_6ParamsE)
        /*01a0*/ 	.word	0x00000004


	//----- nvinfo : EIATTR_FRAME_SIZE
	.align		4
.L_80:
        /*01a4*/ 	.byte	0x04, 0x11
        /*01a6*/ 	.short	(.L_82 - .L_81)
	.align		4
.L_81:
        /*01a8*/ 	.word	index@(_ZN7cutlass13device_kernelIN5flash19enable_sm80_to_sm89INS1_16FlashAttnFwdSm80INS1_25CollectiveMainloopFwdSm80ILi4ELi1ELb0EN4cute5tupleIJNS5_1CILi128EEENS7_ILi112EEENS7_ILi64EEEEEELi64ENS_10bfloat16_tEfNS_4arch4Sm80ELb0ELb0ELb1ELb0ELb1ELb0ELb1ELb0EEENS1_21CollectiveEpilogueFwdINS6_IJS8_SA_S9_EEENS6_IJNS7_ILi1EEESI_SI_EEESC_SE_Li128ELb0ELb1ELb0ELb0EEENS1_19SingleTileSchedulerILb0ELb0ELb1ELi128EEEEEEEEEvNT_6ParamsE)
        /*01ac*/ 	.word	0x00000000


	//----- nvinfo : EIATTR_MIN_STACK_SIZE
	.align		4
.L_82:
        /*01b0*/ 	.byte	0x04, 0x12
        /*01b2*/ 	.short	(.L_84 - .L_83)
	.align		4
.L_83:
        /*01b4*/ 	.word	index@(_ZN7cutlass13device_kernelIN5flash19enable_sm80_to_sm89INS1_16FlashAttnFwdSm80INS1_25CollectiveMainloopFwdSm80ILi4ELi1ELb0EN4cute5tupleIJNS5_1CILi128EEENS7_ILi112EEENS7_ILi64EEEEEELi64ENS_10bfloat16_tEfNS_4arch4Sm80ELb0ELb0ELb1ELb0ELb1ELb0ELb1ELb0EEENS1_21CollectiveEpilogueFwdINS6_IJS8_SA_S9_EEENS6_IJNS7_ILi1EEESI_SI_EEESC_SE_Li128ELb0ELb1ELb0ELb0EEENS1_19SingleTileSchedulerILb0ELb0ELb1ELi128EEEEEEEEEvNT_6ParamsE)
        /*01b8*/ 	.word	0x00000000


	//----- nvinfo : EIATTR_MIN_STACK_SIZE
	.align		4
.L_84:
        /*01bc*/ 	.byte	0x04, 0x12
        /*01be*/ 	.short	(.L_86 - .L_85)
	.align		4
.L_85:
        /*01c0*/ 	.word	index@(_ZN7cutlass13device_kernelIN5flash19enable_sm80_to_sm89INS1_16FlashAttnFwdSm80INS1_25CollectiveMainloopFwdSm80ILi4ELi1ELb0EN4cute5tupleIJNS5_1CILi128EEENS7_ILi112EEENS7_ILi64EEEEEELi64ENS_10bfloat16_tEfNS_4arch4Sm80ELb0ELb0ELb1ELb1ELb1ELb0ELb1ELb0EEENS1_21CollectiveEpilogueFwdINS6_IJS8_SA_S9_EEENS6_IJNS7_ILi1EEESI_SI_EEESC_SE_Li128ELb1ELb1ELb0ELb0EEENS1_19SingleTileSchedulerILb1ELb0ELb1ELi128EEEEEEEEEvNT_6ParamsE)
        /*01c4*/ 	.word	0x00000000


	//----- nvinfo : EIATTR_MIN_STACK_SIZE
	.align		4
.L_86:
        /*01c8*/ 	.byte	0x04, 0x12
        /*01ca*/ 	.short	(.L_88 - .L_87)
	.align		4
.L_87:
        /*01cc*/ 	.word	index@(_ZN7cutlass13device_kernelIN5flash19enable_sm80_to_sm89INS1_16FlashAttnFwdSm80INS1_25CollectiveMainloopFwdSm80ILi4ELi1ELb0EN4cute5tupleIJNS5_1CILi128EEENS7_ILi112EEENS7_ILi64EEEEEELi64ENS_10bfloat16_tEfNS_4arch4Sm80ELb0ELb0ELb1ELb1ELb1ELb1ELb1ELb0EEENS1_21CollectiveEpilogueFwdINS6_IJS8_SA_S9_EEENS6_IJNS7_ILi1EEESI_SI_EEESC_SE_Li128ELb1ELb1ELb0ELb0EEENS1_19SingleTileSchedulerILb1ELb0ELb1ELi128EEEEEEEEEvNT_6ParamsE)
        /*01d0*/ 	.word	0x00000000


	//----- nvinfo : EIATTR_MIN_STACK_SIZE
	.align		4
.L_88:
        /*01d4*/ 	.byte	0x04, 0x12
        /*01d6*/ 	.short	(.L_90 - .L_89)
	.align		4
.L_89:
        /*01d8*/ 	.word	index@(_ZN7cutlass13device_kernelIN5flash19enable_sm80_to_sm89INS1_16FlashAttnFwdSm80INS1_25CollectiveMainloopFwdSm80ILi4ELi1ELb0EN4cute5tupleIJNS5_1CILi128EEENS7_ILi96EEENS7_ILi64EEEEEELi64ENS_10bfloat16_tEfNS_4arch4Sm80ELb0ELb1ELb1ELb0ELb1ELb0ELb1ELb0EEENS1_21CollectiveEpilogueFwdINS6_IJS8_SA_S9_EEENS6_IJNS7_ILi1EEESI_SI_EEESC_SE_Li128ELb0ELb1ELb0ELb0EEENS1_19SingleTileSchedulerILb0ELb0ELb1ELi128EEEEEEEEEvNT_6ParamsE)
        /*01dc*/ 	.word	0x00000000


	//----- nvinfo : EIATTR_MIN_STACK_SIZE
	.align		4
.L_90:
        /*01e0*/ 	.byte	0x04, 0x12
        /*01e2*/ 	.short	(.L_92 - .L_91)
	.align		4
.L_91:
        /*01e4*/ 	.word	index@(_ZN7cutlass13device_kernelIN5flash19enable_sm80_to_sm89INS1_16FlashAttnFwdSm80INS1_25CollectiveMainloopFwdSm80ILi4ELi1ELb0EN4cute5tupleIJNS5_1CILi128EEENS7_ILi96EEENS7_ILi64EEEEEELi64ENS_10bfloat16_tEfNS_4arch4Sm80ELb0ELb1ELb1ELb1ELb1ELb0ELb1ELb0EEENS1_21CollectiveEpilogueFwdINS6_IJS8_SA_S9_EEENS6_IJNS7_ILi1EEESI_SI_EEESC_SE_Li128ELb1ELb1ELb0ELb0EEENS1_19SingleTileSchedulerILb1ELb0ELb1ELi128EEEEEEEEEvNT_6ParamsE)
        /*01e8*/ 	.word	0x00000000


	//----- nvinfo : EIATTR_MIN_STACK_SIZE
	.align		4
.L_92:
        /*01ec*/ 	.byte	0x04, 0x12
        /*01ee*/ 	.short	(.L_94 - .L_93)
	.align		4
.L_93:
        /*01f0*/ 	.word	index@(_ZN7cutlass13device_kernelIN5flash19enable_sm80_to_sm89INS1_16FlashAttnFwdSm80INS1_25CollectiveMainloopFwdSm80ILi4ELi1ELb0EN4cute5tupleIJNS5_1CILi128EEENS7_ILi96EEENS7_ILi64EEEEEELi64ENS_10bfloat16_tEfNS_4arch4Sm80ELb0ELb1ELb1ELb1ELb1ELb1ELb1ELb0EEENS1_21CollectiveEpilogueFwdINS6_IJS8_SA_S9_EEENS6_IJNS7_ILi1EEESI_SI_EEESC_SE_Li128ELb1ELb1ELb0ELb0EEENS1_19SingleTileSchedulerILb1ELb0ELb1ELi128EEEEEEEEEvNT_6ParamsE)
        /*01f4*/ 	.word	0x00000000


	//----- nvinfo : EIATTR_MIN_STACK_SIZE
	.align		4
.L_94:
        /*01f8*/ 	.byte	0x04, 0x12
        /*01fa*/ 	.short	(.L_96 - .L_95)
	.align		4
.L_95:
        /*01fc*/ 	.word	index@(_ZN7cutlass13device_kernelIN5flash19enable_sm80_to_sm89INS1_16FlashAttnFwdSm80INS1_25CollectiveMainloopFwdSm80ILi4ELi1ELb0EN4cute5tupleIJNS5_1CILi128EEENS7_ILi112EEENS7_ILi64EEEEEELi64ENS_10bfloat16_tEfNS_4arch4Sm80ELb1ELb0ELb1ELb0ELb1ELb0ELb1ELb0EEENS1_21CollectiveEpilogueFwdINS6_IJS8_SA_S9_EEENS6_IJNS7_ILi1EEESI_SI_EEESC_SE_Li128ELb0ELb1ELb0ELb0EEENS1_30DynamicPersistentTileSchedulerILi128ELi128ELb0ELb1ELb0EEEEEEEEEvNT_6ParamsE)
        /*0200*/ 	.word	0x00000000


	//----- nvinfo : EIATTR_MIN_STACK_SIZE
	.align		4
.L_96:
        /*0204*/ 	.byte	0x04, 0x12
        /*0206*/ 	.short	(.L_98 - .L_97)
	.align		4
.L_97:
        /*0208*/ 	.word	index@(_ZN7cutlass13device_kernelIN5flash19enable_sm80_to_sm89INS1_16FlashAttnFwdSm80INS1_25CollectiveMainloopFwdSm80ILi4ELi1ELb0EN4cute5tupleIJNS5_1CILi128EEENS7_ILi112EEENS7_ILi64EEEEEELi64ENS_10bfloat16_tEfNS_4arch4Sm80ELb1ELb0ELb1ELb1ELb1ELb0ELb1ELb0EEENS1_21CollectiveEpilogueFwdINS6_IJS8_SA_S9_EEENS6_IJNS7_ILi1EEESI_SI_EEESC_SE_Li128ELb1ELb1ELb0ELb0EEENS1_19SingleTileSchedulerILb1ELb0ELb1ELi128EEEEEEEEEvNT_6ParamsE)
        /*020c*/ 	.word	0x00000000


	//----- nvinfo : EIATTR_MIN_STACK_SIZE
	.align		4
.L_98:
        /*0210*/ 	.byte	0x04, 0x12
        /*0212*/ 	.short	(.L_100 - .L_99)
	.align		4
.L_99:
        /*0214*/ 	.word	index@(_ZN7cutlass13device_kernelIN5flash19enable_sm80_to_sm89INS1_16FlashAttnFwdSm80INS1_25CollectiveMainloopFwdSm80ILi4ELi1ELb0EN4cute5tupleIJNS5_1CILi128EEENS7_ILi112EEENS7_ILi64EEEEEELi64ENS_10bfloat16_tEfNS_4arch4Sm80ELb1ELb0ELb1ELb1ELb1ELb1ELb1ELb0EEENS1_21CollectiveEpilogueFwdINS6_IJS8_SA_S9_EEENS6_IJNS7_ILi1EEESI_SI_EEESC_SE_Li128ELb1ELb1ELb0ELb0EEENS1_19SingleTileSchedulerILb1ELb0ELb1ELi128EEEEEEEEEvNT_6ParamsE)
        /*0218*/ 	.word	0x00000000


	//----- nvinfo : EIATTR_MIN_STACK_SIZE
	.align		4
.L_100:
        /*021c*/ 	.byte	0x04, 0x12
        /*021e*/ 	.short	(.L_102 - .L_101)
	.align		4
.L_101:
        /*0220*/ 	.word	index@(_ZN7cutlass13device_kernelIN5flash19enable_sm80_to_sm89INS1_16FlashAttnFwdSm80INS1_25CollectiveMainloopFwdSm80ILi4ELi1ELb0EN4cute5tupleIJNS5_1CILi128EEENS7_ILi112EEENS7_ILi64EEEEEELi64ENS_10bfloat16_tEfNS_4arch4Sm80ELb0ELb0ELb0ELb0ELb1ELb0ELb1ELb0EEENS1_21CollectiveEpilogueFwdINS6_IJS8_SA_S9_EEENS6_IJNS7_ILi1EEESI_SI_EEESC_SE_Li128ELb0ELb1ELb0ELb0EEENS1_19SingleTileSchedulerILb0ELb0ELb1ELi128EEEEEEEEEvNT_6ParamsE)
        /*0224*/ 	.word	0x00000000


	//----- nvinfo : EIATTR_MIN_STACK_SIZE
	.align		4
.L_102:
        /*0228*/ 	.byte	0x04, 0x12
        /*022a*/ 	.short	(.L_104 - .L_103)
	.align		4
.L_103:
        /*022c*/ 	.word	index@(_ZN7cutlass13device_kernelIN5flash19enable_sm80_to_sm89INS1_16FlashAttnFwdSm80INS1_25CollectiveMainloopFwdSm80ILi4ELi1ELb0EN4cute5tupleIJNS5_1CILi128EEENS7_ILi112EEENS7_ILi64EEEEEELi64ENS_10bfloat16_tEfNS_4arch4Sm80ELb0ELb0ELb0ELb1ELb1ELb0ELb1ELb0EEENS1_21CollectiveEpilogueFwdINS6_IJS8_SA_S9_EEENS6_IJNS7_ILi1EEESI_SI_EEESC_SE_Li128ELb1ELb1ELb0ELb0EEENS1_19SingleTileSchedulerILb1ELb0ELb1ELi128EEEEEEEEEvNT_6ParamsE)
        /*0230*/ 	.word	0x00000000


	//----- nvinfo : EIATTR_MIN_STACK_SIZE
	.align		4
.L_104:
        /*0234*/ 	.byte	0x04, 0x12
        /*0236*/ 	.short	(.L_106 - .L_105)
	.align		4
.L_105:
        /*0238*/ 	.word	index@(_ZN7cutlass13device_kernelIN5flash19enable_sm80_to_sm89INS1_16FlashAttnFwdSm80INS1_25CollectiveMainloopFwdSm80ILi4ELi1ELb0EN4cute5tupleIJNS5_1CILi128EEENS7_ILi112EEENS7_ILi64EEEEEELi64ENS_10bfloat16_tEfNS_4arch4Sm80ELb0ELb0ELb0ELb1ELb1ELb1ELb1ELb0EEENS1_21CollectiveEpilogueFwdINS6_IJS8_SA_S9_EEENS6_IJNS7_ILi1EEESI_SI_EEESC_SE_Li128ELb1ELb1ELb0ELb0EEENS1_19SingleTileSchedulerILb1ELb0ELb1ELi128EEEEEEEEEvNT_6ParamsE)
        /*023c*/ 	.word	0x00000000


	//----- nvinfo : EIATTR_MIN_STACK_SIZE
	.align		4
.L_106:
        /*0240*/ 	.byte	0x04, 0x12
        /*0242*/ 	.short	(.L_108 - .L_107)
	.align		4
.L_107:
        /*0244*/ 	.word	index@(_ZN7cutlass13device_kernelIN5flash19enable_sm80_to_sm89INS1_16FlashAttnFwdSm80INS1_25CollectiveMainloopFwdSm80ILi4ELi1ELb0EN4cute5tupleIJNS5_1CILi128EEENS7_ILi96EEENS7_ILi64EEEEEELi64ENS_10bfloat16_tEfNS_4arch4Sm80ELb0ELb1ELb0ELb0ELb1ELb0ELb1ELb0EEENS1_21CollectiveEpilogueFwdINS6_IJS8_SA_S9_EEENS6_IJNS7_ILi1EEESI_SI_EEESC_SE_Li128ELb0ELb1ELb0ELb0EEENS1_19SingleTileSchedulerILb0ELb0ELb1ELi128EEEEEEEEEvNT_6ParamsE)
        /*0248*/ 	.word	0x00000000


	//----- nvinfo : EIATTR_MIN_STACK_SIZE
	.align		4
.L_108:
        /*024c*/ 	.byte	0x04, 0x12
        /*024e*/ 	.short	(.L_110 - .L_109)
	.align		4
.L_109:
        /*0250*/ 	.word	index@(_ZN7cutlass13device_kernelIN5flash19enable_sm80_to_sm89INS1_16FlashAttnFwdSm80INS1_25CollectiveMainloopFwdSm80ILi4ELi1ELb0EN4cute5tupleIJNS5_1CILi128EEENS7_ILi96EEENS7_ILi64EEEEEELi64ENS_10bfloat16_tEfNS_4arch4Sm80ELb0ELb1ELb0ELb1ELb1ELb0ELb1ELb0EEENS1_21CollectiveEpilogueFwdINS6_IJS8_SA_S9_EEENS6_IJNS7_ILi1EEESI_SI_EEESC_SE_Li128ELb1ELb1ELb0ELb0EEENS1_19SingleTileSchedulerILb1ELb0ELb1ELi128EEEEEEEEEvNT_6ParamsE)
        /*0254*/ 	.word	0x00000000


	//----- nvinfo : EIATTR_MIN_STACK_SIZE
	.align		4
.L_110:
        /*0258*/ 	.byte	0x04, 0x12
        /*025a*/ 	.short	(.L_112 - .L_111)
	.align		4
.L_111:
        /*025c*/ 	.word	index@(_ZN7cutlass13device_kernelIN5flash19enable_sm80_to_sm89INS1_16FlashAttnFwdSm80INS1_25CollectiveMainloopFwdSm80ILi4ELi1ELb0EN4cute5tupleIJNS5_1CILi128EEENS7_ILi96EEENS7_ILi64EEEEEELi64ENS_10bfloat16_tEfNS_4arch4Sm80ELb0ELb1ELb0ELb1ELb1ELb1ELb1ELb0EEENS1_21CollectiveEpilogueFwdINS6_IJS8_SA_S9_EEENS6_IJNS7_ILi1EEESI_SI_EEESC_SE_Li128ELb1ELb1ELb0ELb0EEENS1_19SingleTileSchedulerILb1ELb0ELb1ELi128EEEEEEEEEvNT_6ParamsE)
        /*0260*/ 	.word	0x00000000


	//----- nvinfo : EIATTR_MIN_STACK_SIZE
	.align		4
.L_112:
        /*0264*/ 	.byte	0x04, 0x12
        /*0266*/ 	.short	(.L_114 - .L_113)
	.align		4
.L_113:
        /*0268*/ 	.word	index@(_ZN7cutlass13device_kernelIN5flash19enable_sm80_to_sm89INS1_16FlashAttnFwdSm80INS1_25CollectiveMainloopFwdSm80ILi4ELi1ELb0EN4cute5tupleIJNS5_1CILi128EEENS7_ILi112EEENS7_ILi64EEEEEELi64ENS_10bfloat16_tEfNS_4arch4Sm80ELb1ELb0ELb0ELb0ELb1ELb0ELb1ELb0EEENS1_21CollectiveEpilogueFwdINS6_IJS8_SA_S9_EEENS6_IJNS7_ILi1EEESI_SI_EEESC_SE_Li128ELb0ELb1ELb0ELb0EEENS1_30DynamicPersistentTileSchedulerILi128ELi128ELb0ELb1ELb0EEEEEEEEEvNT_6ParamsE)
        /*026c*/ 	.word	0x00000000


	//----- nvinfo : EIATTR_MIN_STACK_SIZE
	.align		4
.L_114:
        /*0270*/ 	.byte	0x04, 0x12
        /*0272*/ 	.short	(.L_116 - .L_115)
	.align		4
.L_115:
        /*0274*/ 	.word	index@(_ZN7cutlass13device_kernelIN5flash19enable_sm80_to_sm89INS1_16FlashAttnFwdSm80INS1_25CollectiveMainloopFwdSm80ILi4ELi1ELb0EN4cute5tupleIJNS5_1CILi128EEENS7_ILi112EEENS7_ILi64EEEEEELi64ENS_10bfloat16_tEfNS_4arch4Sm80ELb1ELb0ELb0ELb1ELb1ELb0ELb1ELb0EEENS1_21CollectiveEpilogueFwdINS6_IJS8_SA_S9_EEENS6_IJNS7_ILi1EEESI_SI_EEESC_SE_Li128ELb1ELb1ELb0ELb0EEENS1_19SingleTileSchedulerILb1ELb0ELb1ELi128EEEEEEEEEvNT_6ParamsE)
        /*0278*/ 	.word	0x00000000


	//----- nvinfo : EIATTR_MIN_STACK_SIZE
	.align		4
.L_116:
        /*027c*/ 	.byte	0x04, 0x12
        /*027e*/ 	.short	(.L_118 - .L_117)
	.align		4
.L_117:
        /*0280*/ 	.word	index@(_ZN7cutlass13device_kernelIN5flash19enable_sm80_to_sm89INS1_16FlashAttnFwdSm80INS1_25CollectiveMainloopFwdSm80ILi4ELi1ELb0EN4cute5tupleIJNS5_1CILi128EEENS7_ILi112EEENS7_ILi64EEEEEELi64ENS_10bfloat16_tEfNS_4arch4Sm80ELb1ELb0ELb0ELb1ELb1ELb1ELb1ELb0EEENS1_21CollectiveEpilogueFwdINS6_IJS8_SA_S9_EEENS6_IJNS7_ILi1EEESI_SI_EEESC_SE_Li128ELb1ELb1ELb0ELb0EEENS1_19SingleTileSchedulerILb1ELb0ELb1ELi128EEEEEEEEEvNT_6ParamsE)
        /*0284*/ 	.word	0x00000000
.L_118:


//--------------------- .nv.compat                --------------------------
	.section	.nv.compat,"",@"SHT_CUDA_COMPAT_INFO"
	.align	4
        /*0000*/ 	.byte	0x02, 0x09, 0x01, 0x00, 0x02, 0x02, 0x01, 0x00, 0x02, 0x05, 0x05, 0x00, 0x03, 0x07, 0x01, 0x01
        /*0010*/ 	.byte	0x02, 0x03, 0x00, 0x00, 0x02, 0x06, 0x01, 0x00, 0x04, 0x0b, 0x08, 0x00, 0x00, 0x00, 0x00, 0x00
        /*0020*/ 	.byte	0x00, 0x00, 0x00, 0x00


//--------------------- .nv.info._ZN7cutlass13device_kernelIN5flash19enable_sm80_to_sm89INS1_16FlashAttnFwdSm80INS1_25CollectiveMainloopFwdSm80ILi4ELi1ELb0EN4cute5tupleIJNS5_1CILi128EEENS7_ILi112EEENS7_ILi64EEEEEELi64ENS_10bfloat16_tEfNS_4arch4Sm80ELb0ELb0ELb1ELb0ELb1ELb0ELb1ELb0EEENS1_21CollectiveEpilogueFwdINS6_IJS8_SA_S9_EEENS6_IJNS7_ILi1EEESI_SI_EEESC_SE_Li128ELb0ELb1ELb0ELb0EEENS1_19SingleTileSchedulerILb0ELb0ELb1ELi128EEEEEEEEEvNT_6ParamsE --------------------------
	.section	.nv.info._ZN7cutlass13device_kernelIN5flash19enable_sm80_to_sm89INS1_16FlashAttnFwdSm80INS1_25CollectiveMainloopFwdSm80ILi4ELi1ELb0EN4cute5tupleIJNS5_1CILi128EEENS7_ILi112EEENS7_ILi64EEEEEELi64ENS_10bfloat16_tEfNS_4arch4Sm80ELb0ELb0ELb1ELb0ELb1ELb0ELb1ELb0EEENS1_21CollectiveEpilogueFwdINS6_IJS8_SA_S9_EEENS6_IJNS7_ILi1EEESI_SI_EEESC_SE_Li128ELb0ELb1ELb0ELb0EEENS1_19SingleTileSchedulerILb0ELb0ELb1ELi128EEEEEEEEEvNT_6ParamsE,"",@"SHT_CUDA_INFO"
	.sectionflags	@""
	.align	4


	//----- nvinfo : EIATTR_CUDA_API_VERSION
	.align		4
        /*0000*/ 	.byte	0x04, 0x37
        /*0002*/ 	.short	(.L_120 - .L_119)
.L_119:
        /*0004*/ 	.word	0x00000082


	//----- nvinfo : EIATTR_KPARAM_INFO
	.align		4
.L_120:
        /*0008*/ 	.byte	0x04, 0x17
        /*000a*/ 	.short	(.L_122 - .L_121)
.L_121:
        /*000c*/ 	.word	0x00000000
        /*0010*/ 	.short	0x0000
        /*0012*/ 	.short	0x0000
        /*0014*/ 	.byte	0x00, 0xf0, 0x61, 0x10


	//----- nvinfo : EIATTR_SPARSE_MMA_MASK
	.align		4
.L_122:
        /*0018*/ 	.byte	0x03, 0x50
        /*001a*/ 	.short	0x0000


	//----- nvinfo : EIATTR_MAXREG_COUNT
	.align		4
        /*001c*/ 	.byte	0x03, 0x1b
        /*001e*/ 	.short	0x00ff


	//----- nvinfo : EIATTR_MERCURY_ISA_VERSION
	.align		4
        /*0020*/ 	.byte	0x03, 0x5f
        /*0022*/ 	.short	0x0101


	//----- nvinfo : EIATTR_EXIT_INSTR_OFFSETS
	.align		4
        /*0024*/ 	.byte	0x04, 0x1c
        /*0026*/ 	.short	(.L_124 - .L_123)


	//   ....[0]....
.L_123:
        /*0028*/ 	.word	0x00000010


	//----- nvinfo : EIATTR_MAX_THREADS
	.align		4
.L_124:
        /*002c*/ 	.byte	0x04, 0x05
        /*002e*/ 	.short	(.L_126 - .L_125)
.L_125:
        /*0030*/ 	.word	0x00000080
        /*0034*/ 	.word	0x00000001
        /*0038*/ 	.word	0x00000001


	//----- nvinfo : EIATTR_CBANK_PARAM_SIZE
	.align		4
.L_126:
        /*003c*/ 	.byte	0x03, 0x19
        /*003e*/ 	.short	0x0418


	//----- nvinfo : EIATTR_PARAM_CBANK
	.align		4
        /*0040*/ 	.byte	0x04, 0x0a
        /*0042*/ 	.short	(.L_128 - .L_127)
	.align		4
.L_127:
        /*0044*/ 	.word	index@(.nv.constant0._ZN7cutlass13device_kernelIN5flash19enable_sm80_to_sm89INS1_16FlashAttnFwdSm80INS1_25CollectiveMainloopFwdSm80ILi4ELi1ELb0EN4cute5tupleIJNS5_1CILi128EEENS7_ILi112EEENS7_ILi64EEEEEELi64ENS_10bfloat16_tEfNS_4arch4Sm80ELb0ELb0ELb1ELb0ELb1ELb0ELb1ELb0EEENS1_21CollectiveEpilogueFwdINS6_IJS8_SA_S9_EEENS6_IJNS7_ILi1EEESI_SI_EEESC_SE_Li128ELb0ELb1ELb0ELb0EEENS1_19SingleTileSchedulerILb0ELb0ELb1ELi128EEEEEEEEEvNT_6ParamsE)
        /*0048*/ 	.short	0x0210
        /*004a*/ 	.short	0x0418


	//----- nvinfo : EIATTR_SW_WAR
	.align		4
.L_128:
        /*004c*/ 	.byte	0x04, 0x36
        /*004e*/ 	.short	(.L_130 - .L_129)
.L_129:
        /*0050*/ 	.word	0x00000008
.L_130:


//--------------------- .nv.info._ZN7cutlass13device_kernelIN5flash19enable_sm80_to_sm89INS1_16FlashAttnFwdSm80INS1_25CollectiveMainloopFwdSm80ILi4ELi1ELb0EN4cute5tupleIJNS5_1CILi128EEENS7_ILi112EEENS7_ILi64EEEEEELi64ENS_10bfloat16_tEfNS_4arch4Sm80ELb0ELb0ELb1ELb1ELb1ELb0ELb1ELb0EEENS1_21CollectiveEpilogueFwdINS6_IJS8_SA_S9_EEENS6_IJNS7_ILi1EEESI_SI_EEESC_SE_Li128ELb1ELb1ELb0ELb0EEENS1_19SingleTileSchedulerILb1ELb0ELb1ELi128EEEEEEEEEvNT_6ParamsE --------------------------
	.section	.nv.info._ZN7cutlass13device_kernelIN5flash19enable_sm80_to_sm89INS1_16FlashAttnFwdSm80INS1_25CollectiveMainloopFwdSm80ILi4ELi1ELb0EN4cute5tupleIJNS5_1CILi128EEENS7_ILi112EEENS7_ILi64EEEEEELi64ENS_10bfloat16_tEfNS_4arch4Sm80ELb0ELb0ELb1ELb1ELb1ELb0ELb1ELb0EEENS1_21CollectiveEpilogueFwdINS6_IJS8_SA_S9_EEENS6_IJNS7_ILi1EEESI_SI_EEESC_SE_Li128ELb1ELb1ELb0ELb0EEENS1_19SingleTileSchedulerILb1ELb0ELb1ELi128EEEEEEEEEvNT_6ParamsE,"",@"SHT_CUDA_INFO"
	.sectionflags	@""
	.align	4


	//----- nvinfo : EIATTR_CUDA_API_VERSION
	.align		4
        /*0000*/ 	.byte	0x04, 0x37
        /*0002*/ 	.short	(.L_132 - .L_131)
.L_131:
        /*0004*/ 	.word	0x00000082


	//----- nvinfo : EIATTR_KPARAM_INFO
	.align		4
.L_132:
        /*0008*/ 	.byte	0x04, 0x17
        /*000a*/ 	.short	(.L_134 - .L_133)
.L_133:
        /*000c*/ 	.word	0x00000000
        /*0010*/ 	.short	0x0000
        /*0012*/ 	.short	0x0000
        /*0014*/ 	.byte	0x00, 0xf0, 0x61, 0x10


	//----- nvinfo : EIATTR_SPARSE_MMA_MASK
	.align		4
.L_134:
        /*0018*/ 	.byte	0x03, 0x50
        /*001a*/ 	.short	0x0000


	//----- nvinfo : EIATTR_MAXREG_COUNT
	.align		4
        /*001c*/ 	.byte	0x03, 0x1b
        /*001e*/ 	.short	0x00ff


	//----- nvinfo : EIATTR_MERCURY_ISA_VERSION
	.align		4
        /*0020*/ 	.byte	0x03, 0x5f
        /*0022*/ 	.short	0x0101


	//----- nvinfo : EIATTR_EXIT_INSTR_OFFSETS
	.align		4
        /*0024*/ 	.byte	0x04, 0x1c
        /*0026*/ 	.short	(.L_136 - .L_135)


	//   ....[0]....
.L_135:
        /*0028*/ 	.word	0x00000010


	//----- nvinfo : EIATTR_MAX_THREADS
	.align		4
.L_136:
        /*002c*/ 	.byte	0x04, 0x05
        /*002e*/ 	.short	(.L_138 - .L_137)
.L_137:
        /*0030*/ 	.word	0x00000080
        /*0034*/ 	.word	0x00000001
        /*0038*/ 	.word	0x00000001


	//----- nvinfo : EIATTR_CBANK_PARAM_SIZE
	.align		4
.L_138:
        /*003c*/ 	.byte	0x03, 0x19
        /*003e*/ 	.short	0x0418


	//----- nvinfo : EIATTR_PARAM_CBANK
	.align		4
        /*0040*/ 	.byte	0x04, 0x0a
        /*0042*/ 	.short	(.L_140 - .L_139)
	.align		4
.L_139:
        /*0044*/ 	.word	index@(.nv.constant0._ZN7cutlass13device_kernelIN5flash19enable_sm80_to_sm89INS1_16FlashAttnFwdSm80INS1_25CollectiveMainloopFwdSm80ILi4ELi1ELb0EN4cute5tupleIJNS5_1CILi128EEENS7_ILi112EEENS7_ILi64EEEEEELi64ENS_10bfloat16_tEfNS_4arch4Sm80ELb0ELb0ELb1ELb1ELb1ELb0ELb1ELb0EEENS1_21CollectiveEpilogueFwdINS6_IJS8_SA_S9_EEENS6_IJNS7_ILi1EEESI_SI_EEESC_SE_Li128ELb1ELb1ELb0ELb0EEENS1_19SingleTileSchedulerILb1ELb0ELb1ELi128EEEEEEEEEvNT_6ParamsE)
        /*0048*/ 	.short	0x0210
        /*004a*/ 	.short	0x0418


	//----- nvinfo : EIATTR_SW_WAR
	.align		4
.L_140:
        /*004c*/ 	.byte	0x04, 0x36
        /*004e*/ 	.short	(.L_142 - .L_141)
.L_141:
        /*0050*/ 	.word	0x00000008
.L_142:


//--------------------- .nv.info._ZN7cutlass13device_kernelIN5flash19enable_sm80_to_sm89INS1_16FlashAttnFwdSm80INS1_25CollectiveMainloopFwdSm80ILi4ELi1ELb0EN4cute5tupleIJNS5_1CILi128EEENS7_ILi112EEENS7_ILi64EEEEEELi64ENS_10bfloat16_tEfNS_4arch4Sm80ELb0ELb0ELb1ELb1ELb1ELb1ELb1ELb0EEENS1_21CollectiveEpilogueFwdINS6_IJS8_SA_S9_EEENS6_IJNS7_ILi1EEESI_SI_EEESC_SE_Li128ELb1ELb1ELb0ELb0EEENS1_19SingleTileSchedulerILb1ELb0ELb1ELi128EEEEEEEEEvNT_6ParamsE --------------------------
	.section	.nv.info._ZN7cutlass13device_kernelIN5flash19enable_sm80_to_sm89INS1_16FlashAttnFwdSm80INS1_25CollectiveMainloopFwdSm80ILi4ELi1ELb0EN4cute5tupleIJNS5_1CILi128EEENS7_ILi112EEENS7_ILi64EEEEEELi64ENS_10bfloat16_tEfNS_4arch4Sm80ELb0ELb0ELb1ELb1ELb1ELb1ELb1ELb0EEENS1_21CollectiveEpilogueFwdINS6_IJS8_SA_S9_EEENS6_IJNS7_ILi1EEESI_SI_EEESC_SE_Li128ELb1ELb1ELb0ELb0EEENS1_19SingleTileSchedulerILb1ELb0ELb1ELi128EEEEEEEEEvNT_6ParamsE,"",@"SHT_CUDA_INFO"
	.sectionflags	@""
	.align	4


	//----- nvinfo : EIATTR_CUDA_API_VERSION
	.align		4
        /*0000*/ 	.byte	0x04, 0x37
        /*0002*/ 	.short	(.L_144 - .L_143)
.L_143:
        /*0004*/ 	.word	0x00000082


	//----- nvinfo : EIATTR_KPARAM_INFO
	.align		4
.L_144:
        /*0008*/ 	.byte	0x04, 0x17
        /*000a*/ 	.short	(.L_146 - .L_145)
.L_145:
        /*000c*/ 	.word	0x00000000
        /*0010*/ 	.short	0x0000
        /*0012*/ 	.short	0x0000
        /*0014*/ 	.byte	0x00, 0xf0, 0x61, 0x10


	//----- nvinfo : EIATTR_SPARSE_MMA_MASK
	.align		4
.L_146:
        /*0018*/ 	.byte	0x03, 0x50
        /*001a*/ 	.short	0x0000


	//----- nvinfo : EIATTR_MAXREG_COUNT
	.align		4
        /*001c*/ 	.byte	0x03, 0x1b
        /*001e*/ 	.short	0x00ff


	//----- nvinfo : EIATTR_MERCURY_ISA_VERSION
	.align		4
        /*0020*/ 	.byte	0x03, 0x5f
        /*0022*/ 	.short	0x0101


	//----- nvinfo : EIATTR_EXIT_INSTR_OFFSETS
	.align		4
        /*0024*/ 	.byte	0x04, 0x1c
        /*0026*/ 	.short	(.L_148 - .L_147)


	//   ....[0]....
.L_147:
        /*0028*/ 	.word	0x00000010


	//----- nvinfo : EIATTR_MAX_THREADS
	.align		4
.L_148:
        /*002c*/ 	.byte	0x04, 0x05
        /*002e*/ 	.short	(.L_150 - .L_149)
.L_149:
        /*0030*/ 	.word	0x00000080
        /*0034*/ 	.word	0x00000001
        /*0038*/ 	.word	0x00000001


	//----- nvinfo : EIATTR_CBANK_PARAM_SIZE
	.align		4
.L_150:
        /*003c*/ 	.byte	0x03, 0x19
        /*003e*/ 	.short	0x0418


	//----- nvinfo : EIATTR_PARAM_CBANK
	.align		4
        /*0040*/ 	.byte	0x04, 0x0a
        /*0042*/ 	.short	(.L_152 - .L_151)
	.align		4
.L_151:
        /*0044*/ 	.word	index@(.nv.constant0._ZN7cutlass13device_kernelIN5flash19enable_sm80_to_sm89INS1_16FlashAttnFwdSm80INS1_25CollectiveMainloopFwdSm80ILi4ELi1ELb0EN4cute5tupleIJNS5_1CILi128EEENS7_ILi112EEENS7_ILi64EEEEEELi64ENS_10bfloat16_tEfNS_4arch4Sm80ELb0ELb0ELb1ELb1ELb1ELb1ELb1ELb0EEENS1_21CollectiveEpilogueFwdINS6_IJS8_SA_S9_EEENS6_IJNS7_ILi1EEESI_SI_EEESC_SE_Li128ELb1ELb1ELb0ELb0EEENS1_19SingleTileSchedulerILb1ELb0ELb1ELi128EEEEEEEEEvNT_6ParamsE)
        /*0048*/ 	.short	0x0210
        /*004a*/ 	.short	0x0418


	//----- nvinfo : EIATTR_SW_WAR
	.align		4
.L_152:
        /*004c*/ 	.byte	0x04, 0x36
        /*004e*/ 	.short	(.L_154 - .L_153)
.L_153:
        /*0050*/ 	.word	0x00000008
.L_154:


//--------------------- .nv.info._ZN7cutlass13device_kernelIN5flash19enable_sm80_to_sm89INS1_16FlashAttnFwdSm80INS1_25CollectiveMainloopFwdSm80ILi4ELi1ELb0EN4cute5tupleIJNS5_1CILi128EEENS7_ILi96EEENS7_ILi64EEEEEELi64ENS_10bfloat16_tEfNS_4arch4Sm80ELb0ELb1ELb1ELb0ELb1ELb0ELb1ELb0EEENS1_21CollectiveEpilogueFwdINS6_IJS8_SA_S9_EEENS6_IJNS7_ILi1EEESI_SI_EEESC_SE_Li128ELb0ELb1ELb0ELb0EEENS1_19SingleTileSchedulerILb0ELb0ELb1ELi128EEEEEEEEEvNT_6ParamsE --------------------------
	.section	.nv.info._ZN7cutlass13device_kernelIN5flash19enable_sm80_to_sm89INS1_16FlashAttnFwdSm80INS1_25CollectiveMainloopFwdSm80ILi4ELi1ELb0EN4cute5tupleIJNS5_1CILi128EEENS7_ILi96EEENS7_ILi64EEEEEELi64ENS_10bfloat16_tEfNS_4arch4Sm80ELb0ELb1ELb1ELb0ELb1ELb0ELb1ELb0EEENS1_21CollectiveEpilogueFwdINS6_IJS8_SA_S9_EEENS6_IJNS7_ILi1EEESI_SI_EEESC_SE_Li128ELb0ELb1ELb0ELb0EEENS1_19SingleTileSchedulerILb0ELb0ELb1ELi128EEEEEEEEEvNT_6ParamsE,"",@"SHT_CUDA_INFO"
	.sectionflags	@""
	.align	4


	//----- nvinfo : EIATTR_CUDA_API_VERSION
	.align		4
        /*0000*/ 	.byte	0x04, 0x37
        /*0002*/ 	.short	(.L_156 - .L_155)
.L_155:
        /*0004*/ 	.word	0x00000082


	//----- nvinfo : EIATTR_KPARAM_INFO
	.align		4
.L_156:
        /*0008*/ 	.byte	0x04, 0x17
        /*000a*/ 	.short	(.L_158 - .L_157)
.L_157:
        /*000c*/ 	.word	0x00000000
        /*0010*/ 	.short	0x0000
        /*0012*/ 	.short	0x0000
        /*0014*/ 	.byte	0x00, 0xf0, 0x61, 0x10


	//----- nvinfo : EIATTR_SPARSE_MMA_MASK
	.align		4
.L_158:
        /*0018*/ 	.byte	0x03, 0x50
        /*001a*/ 	.short	0x0000


	//----- nvinfo : EIATTR_MAXREG_COUNT
	.align		4
        /*001c*/ 	.byte	0x03, 0x1b
        /*001e*/ 	.short	0x00ff


	//----- nvinfo : EIATTR_MERCURY_ISA_VERSION
	.align		4
        /*0020*/ 	.byte	0x03, 0x5f
        /*0022*/ 	.short	0x0101


	//----- nvinfo : EIATTR_EXIT_INSTR_OFFSETS
	.align		4
        /*0024*/ 	.byte	0x04, 0x1c
        /*0026*/ 	.short	(.L_160 - .L_159)


	//   ....[0]....
.L_159:
        /*0028*/ 	.word	0x00000010


	//----- nvinfo : EIATTR_MAX_THREADS
	.align		4
.L_160:
        /*002c*/ 	.byte	0x04, 0x05
        /*002e*/ 	.short	(.L_162 - .L_161)
.L_161:
        /*0030*/ 	.word	0x00000080
        /*0034*/ 	.word	0x00000001
        /*0038*/ 	.word	0x00000001


	//----- nvinfo : EIATTR_CBANK_PARAM_SIZE
	.align		4
.L_162:
        /*003c*/ 	.byte	0x03, 0x19
        /*003e*/ 	.short	0x0418


	//----- nvinfo : EIATTR_PARAM_CBANK
	.align		4
        /*0040*/ 	.byte	0x04, 0x0a
        /*0042*/ 	.short	(.L_164 - .L_163)
	.align		4
.L_163:
        /*0044*/ 	.word	index@(.nv.constant0._ZN7cutlass13device_kernelIN5flash19enable_sm80_to_sm89INS1_16FlashAttnFwdSm80INS1_25CollectiveMainloopFwdSm80ILi4ELi1ELb0EN4cute5tupleIJNS5_1CILi128EEENS7_ILi96EEENS7_ILi64EEEEEELi64ENS_10bfloat16_tEfNS_4arch4Sm80ELb0ELb1ELb1ELb0ELb1ELb0ELb1ELb0EEENS1_21CollectiveEpilogueFwdINS6_IJS8_SA_S9_EEENS6_IJNS7_ILi1EEESI_SI_EEESC_SE_Li128ELb0ELb1ELb0ELb0EEENS1_19SingleTileSchedulerILb0ELb0ELb1ELi128EEEEEEEEEvNT_6ParamsE)
        /*0048*/ 	.short	0x0210
        /*004a*/ 	.short	0x0418


	//----- nvinfo : EIATTR_SW_WAR
	.align		4
.L_164:
        /*004c*/ 	.byte	0x04, 0x36
        /*004e*/ 	.short	(.L_166 - .L_165)
.L_165:
        /*0050*/ 	.word	0x00000008
.L_166:


//--------------------- .nv.info._ZN7cutlass13device_kernelIN5flash19enable_sm80_to_sm89INS1_16FlashAttnFwdSm80INS1_25CollectiveMainloopFwdSm80ILi4ELi1ELb0EN4cute5tupleIJNS5_1CILi128EEENS7_ILi96EEENS7_ILi64EEEEEELi64ENS_10bfloat16_tEfNS_4arch4Sm80ELb0ELb1ELb1ELb1ELb1ELb0ELb1ELb0EEENS1_21CollectiveEpilogueFwdINS6_IJS8_SA_S9_EEENS6_IJNS7_ILi1EEESI_SI_EEESC_SE_Li128ELb1ELb1ELb0ELb0EEENS1_19SingleTileSchedulerILb1ELb0ELb1ELi128EEEEEEEEEvNT_6ParamsE --------------------------
	.section	.nv.info._ZN7cutlass13device_kernelIN5flash19enable_sm80_to_sm89INS1_16FlashAttnFwdSm80INS1_25CollectiveMainloopFwdSm80ILi4ELi1ELb0EN4cute5tupleIJNS5_1CILi128EEENS7_ILi96EEENS7_ILi64EEEEEELi64ENS_10bfloat16_tEfNS_4arch4Sm80ELb0ELb1ELb1ELb1ELb1ELb0ELb1ELb0EEENS1_21CollectiveEpilogueFwdINS6_IJS8_SA_S9_EEENS6_IJNS7_ILi1EEESI_SI_EEESC_SE_Li128ELb1ELb1ELb0ELb0EEENS1_19SingleTileSchedulerILb1ELb0ELb1ELi128EEEEEEEEEvNT_6ParamsE,"",@"SHT_CUDA_INFO"
	.sectionflags	@""
	.align	4


	//----- nvinfo : EIATTR_CUDA_API_VERSION
	.align		4
        /*0000*/ 	.byte	0x04, 0x37
        /*0002*/ 	.short	(.L_168 - .L_167)
.L_167:
        /*0004*/ 	.word	0x00000082


	//----- nvinfo : EIATTR_KPARAM_INFO
	.align		4
.L_168:
        /*0008*/ 	.byte	0x04, 0x17
        /*000a*/ 	.short	(.L_170 - .L_169)
.L_169:
        /*000c*/ 	.word	0x00000000
        /*0010*/ 	.short	0x0000
        /*0012*/ 	.short	0x0000
        /*0014*/ 	.byte	0x00, 0xf0, 0x61, 0x10


	//----- nvinfo : EIATTR_SPARSE_MMA_MASK
	.align		4
.L_170:
        /*0018*/ 	.byte	0x03, 0x50
        /*001a*/ 	.short	0x0000


	//----- nvinfo : EIATTR_MAXREG_COUNT
	.align		4
        /*001c*/ 	.byte	0x03, 0x1b
        /*001e*/ 	.short	0x00ff


	//----- nvinfo : EIATTR_MERCURY_ISA_VERSION
	.align		4
        /*0020*/ 	.byte	0x03, 0x5f
        /*0022*/ 	.short	0x0101


	//----- nvinfo : EIATTR_EXIT_INSTR_OFFSETS
	.align		4
        /*0024*/ 	.byte	0x04, 0x1c
        /*0026*/ 	.short	(.L_172 - .L_171)


	//   ....[0]....
.L_171:
        /*0028*/ 	.word	0x00000010


	//----- nvinfo : EIATTR_MAX_THREADS
	.align		4
.L_172:
        /*002c*/ 	.byte	0x04, 0x05
        /*002e*/ 	.short	(.L_174 - .L_173)
.L_173:
        /*0030*/ 	.word	0x00000080
        /*0034*/ 	.word	0x00000001
        /*0038*/ 	.word	0x00000001


	//----- nvinfo : EIATTR_CBANK_PARAM_SIZE
	.align		4
.L_174:
        /*003c*/ 	.byte	0x03, 0x19
        /*003e*/ 	.short	0x0418


	//----- nvinfo : EIATTR_PARAM_CBANK
	.align		4
        /*0040*/ 	.byte	0x04, 0x0a
        /*0042*/ 	.short	(.L_176 - .L_175)
	.align		4
.L_175:
        /*0044*/ 	.word	index@(.nv.constant0._ZN7cutlass13device_kernelIN5flash19enable_sm80_to_sm89INS1_16FlashAttnFwdSm80INS1_25CollectiveMainloopFwdSm80ILi4ELi1ELb0EN4cute5tupleIJNS5_1CILi128EEENS7_ILi96EEENS7_ILi64EEEEEELi64ENS_10bfloat16_tEfNS_4arch4Sm80ELb0ELb1ELb1ELb1ELb1ELb0ELb1ELb0EEENS1_21CollectiveEpilogueFwdINS6_IJS8_SA_S9_EEENS6_IJNS7_ILi1EEESI_SI_EEESC_SE_Li128ELb1ELb1ELb0ELb0EEENS1_19SingleTileSchedulerILb1ELb0ELb1ELi128EEEEEEEEEvNT_6ParamsE)
        /*0048*/ 	.short	0x0210
        /*004a*/ 	.short	0x0418


	//----- nvinfo : EIATTR_SW_WAR
	.align		4
.L_176:
        /*004c*/ 	.byte	0x04, 0x36
        /*004e*/ 	.short	(.L_178 - .L_177)
.L_177:
        /*0050*/ 	.word	0x00000008
.L_178:


//--------------------- .nv.info._ZN7cutlass13device_kernelIN5flash19enable_sm80_to_sm89INS1_16FlashAttnFwdSm80INS1_25CollectiveMainloopFwdSm80ILi4ELi1ELb0EN4cute5tupleIJNS5_1CILi128EEENS7_ILi96EEENS7_ILi64EEEEEELi64ENS_10bfloat16_tEfNS_4arch4Sm80ELb0ELb1ELb1ELb1ELb1ELb1ELb1ELb0EEENS1_21CollectiveEpilogueFwdINS6_IJS8_SA_S9_EEENS6_IJNS7_ILi1EEESI_SI_EEESC_SE_Li128ELb1ELb1ELb0ELb0EEENS1_19SingleTileSchedulerILb1ELb0ELb1ELi128EEEEEEEEEvNT_6ParamsE --------------------------
	.section	.nv.info._ZN7cutlass13device_kernelIN5flash19enable_sm80_to_sm89INS1_16FlashAttnFwdSm80INS1_25CollectiveMainloopFwdSm80ILi4ELi1ELb0EN4cute5tupleIJNS5_1CILi128EEENS7_ILi96EEENS7_ILi64EEEEEELi64ENS_10bfloat16_tEfNS_4arch4Sm80ELb0ELb1ELb1ELb1ELb1ELb1ELb1ELb0EEENS1_21CollectiveEpilogueFwdINS6_IJS8_SA_S9_EEENS6_IJNS7_ILi1EEESI_SI_EEESC_SE_Li128ELb1ELb1ELb0ELb0EEENS1_19SingleTileSchedulerILb1ELb0ELb1ELi128EEEEEEEEEvNT_6ParamsE,"",@"SHT_CUDA_INFO"
	.sectionflags	@""
	.align	4


	//----- nvinfo : EIATTR_CUDA_API_VERSION
	.align		4
        /*0000*/ 	.byte	0x04, 0x37
        /*0002*/ 	.short	(.L_180 - .L_179)
.L_179:
        /*0004*/ 	.word	0x00000082


	//----- nvinfo : EIATTR_KPARAM_INFO
	.align		4
.L_180:
        /*0008*/ 	.byte	0x04, 0x17
        /*000a*/ 	.short	(.L_182 - .L_181)
.L_181:
        /*000c*/ 	.word	0x00000000
        /*0010*/ 	.short	0x0000
        /*0012*/ 	.short	0x0000
        /*0014*/ 	.byte	0x00, 0xf0, 0x61, 0x10


	//----- nvinfo : EIATTR_SPARSE_MMA_MASK
	.align		4
.L_182:
        /*0018*/ 	.byte	0x03, 0x50
        /*001a*/ 	.short	0x0000


	//----- nvinfo : EIATTR_MAXREG_COUNT
	.align		4
        /*001c*/ 	.byte	0x03, 0x1b
        /*001e*/ 	.short	0x00ff


	//----- nvinfo : EIATTR_MERCURY_ISA_VERSION
	.align		4
        /*0020*/ 	.byte	0x03, 0x5f
        /*0022*/ 	.short	0x0101


	//----- nvinfo : EIATTR_EXIT_INSTR_OFFSETS
	.align		4
        /*0024*/ 	.byte	0x04, 0x1c
        /*0026*/ 	.short	(.L_184 - .L_183)


	//   ....[0]....
.L_183:
        /*0028*/ 	.word	0x00000010


	//----- nvinfo : EIATTR_MAX_THREADS
	.align		4
.L_184:
        /*002c*/ 	.byte	0x04, 0x05
        /*002e*/ 	.short	(.L_186 - .L_185)
.L_185:
        /*0030*/ 	.word	0x00000080
        /*0034*/ 	.word	0x00000001
        /*0038*/ 	.word	0x00000001


	//----- nvinfo : EIATTR_CBANK_PARAM_SIZE
	.align		4
.L_186:
        /*003c*/ 	.byte	0x03, 0x19
        /*003e*/ 	.short	0x0418


	//----- nvinfo : EIATTR_PARAM_CBANK
	.align		4
        /*0040*/ 	.byte	0x04, 0x0a
        /*0042*/ 	.short	(.L_188 - .L_187)
	.align		4
.L_187:
        /*0044*/ 	.word	index@(.nv.constant0._ZN7cutlass13device_kernelIN5flash19enable_sm80_to_sm89INS1_16FlashAttnFwdSm80INS1_25CollectiveMainloopFwdSm80ILi4ELi1ELb0EN4cute5tupleIJNS5_1CILi128EEENS7_ILi96EEENS7_ILi64EEEEEELi64ENS_10bfloat16_tEfNS_4arch4Sm80ELb0ELb1ELb1ELb1ELb1ELb1ELb1ELb0EEENS1_21CollectiveEpilogueFwdINS6_IJS8_SA_S9_EEENS6_IJNS7_ILi1EEESI_SI_EEESC_SE_Li128ELb1ELb1ELb0ELb0EEENS1_19SingleTileSchedulerILb1ELb0ELb1ELi128EEEEEEEEEvNT_6ParamsE)
        /*0048*/ 	.short	0x0210
        /*004a*/ 	.short	0x0418


	//----- nvinfo : EIATTR_SW_WAR
	.align		4
.L_188:
        /*004c*/ 	.byte	0x04, 0x36
        /*004e*/ 	.short	(.L_190 - .L_189)
.L_189:
        /*0050*/ 	.word	0x00000008
.L_190:


//--------------------- .nv.info._ZN7cutlass13device_kernelIN5flash19enable_sm80_to_sm89INS1_16FlashAttnFwdSm80INS1_25CollectiveMainloopFwdSm80ILi4ELi1ELb0EN4cute5tupleIJNS5_1CILi128EEENS7_ILi112EEENS7_ILi64EEEEEELi64ENS_10bfloat16_tEfNS_4arch4Sm80ELb1ELb0ELb1ELb0ELb1ELb0ELb1ELb0EEENS1_21CollectiveEpilogueFwdINS6_IJS8_SA_S9_EEENS6_IJNS7_ILi1EEESI_SI_EEESC_SE_Li128ELb0ELb1ELb0ELb0EEENS1_30DynamicPersistentTileSchedulerILi128ELi128ELb0ELb1ELb0EEEEEEEEEvNT_6ParamsE --------------------------
	.section	.nv.info._ZN7cutlass13device_kernelIN5flash19enable_sm80_to_sm89INS1_16FlashAttnFwdSm80INS1_25CollectiveMainloopFwdSm80ILi4ELi1ELb0EN4cute5tupleIJNS5_1CILi128EEENS7_ILi112EEENS7_ILi64EEEEEELi64ENS_10bfloat16_tEfNS_4arch4Sm80ELb1ELb0ELb1ELb0ELb1ELb0ELb1ELb0EEENS1_21CollectiveEpilogueFwdINS6_IJS8_SA_S9_EEENS6_IJNS7_ILi1EEESI_SI_EEESC_SE_Li128ELb0ELb1ELb0ELb0EEENS1_30DynamicPersistentTileSchedulerILi128ELi128ELb0ELb1ELb0EEEEEEEEEvNT_6ParamsE,"",@"SHT_CUDA_INFO"
	.sectionflags	@""
	.align	4


	//----- nvinfo : EIATTR_CUDA_API_VERSION
	.align		4
        /*0000*/ 	.byte	0x04, 0x37
        /*0002*/ 	.short	(.L_192 - .L_191)
.L_191:
        /*0004*/ 	.word	0x00000082


	//----- nvinfo : EIATTR_KPARAM_INFO
	.align		4
.L_192:
        /*0008*/ 	.byte	0x04, 0x17
        /*000a*/ 	.short	(.L_194 - .L_193)
.L_193:
        /*000c*/ 	.word	0x00000000
        /*0010*/ 	.short	0x0000
        /*0012*/ 	.short	0x0000
        /*0014*/ 	.byte	0x00, 0xf0, 0xa1, 0x10


	//----- nvinfo : EIATTR_SPARSE_MMA_MASK
	.align		4
.L_194:
        /*0018*/ 	.byte	0x03, 0x50
        /*001a*/ 	.short	0x0000


	//----- nvinfo : EIATTR_MAXREG_COUNT
	.align		4
        /*001c*/ 	.byte	0x03, 0x1b
        /*001e*/ 	.short	0x00ff


	//----- nvinfo : EIATTR_MERCURY_ISA_VERSION
	.align		4
        /*0020*/ 	.byte	0x03, 0x5f
        /*0022*/ 	.short	0x0101


	//----- nvinfo : EIATTR_EXIT_INSTR_OFFSETS
	.align		4
        /*0024*/ 	.byte	0x04, 0x1c
        /*0026*/ 	.short	(.L_196 - .L_195)


	//   ....[0]....
.L_195:
        /*0028*/ 	.word	0x00000010


	//----- nvinfo : EIATTR_MAX_THREADS
	.align		4
.L_196:
        /*002c*/ 	.byte	0x04, 0x05
        /*002e*/ 	.short	(.L_198 - .L_197)
.L_197:
        /*0030*/ 	.word	0x00000080
        /*0034*/ 	.word	0x00000001
        /*0038*/ 	.word	0x00000001


	//----- nvinfo : EIATTR_CBANK_PARAM_SIZE
	.align		4
.L_198:
        /*003c*/ 	.byte	0x03, 0x19
        /*003e*/ 	.short	0x0428


	//----- nvinfo : EIATTR_PARAM_CBANK
	.align		4
        /*0040*/ 	.byte	0x04, 0x0a
        /*0042*/ 	.short	(.L_200 - .L_199)
	.align		4
.L_199:
        /*0044*/ 	.word	index@(.nv.constant0._ZN7cutlass13device_kernelIN5flash19enable_sm80_to_sm89INS1_16FlashAttnFwdSm80INS1_25CollectiveMainloopFwdSm80ILi4ELi1ELb0EN4cute5tupleIJNS5_1CILi128EEENS7_ILi112EEENS7_ILi64EEEEEELi64ENS_10bfloat16_tEfNS_4arch4Sm80ELb1ELb0ELb1ELb0ELb1ELb0ELb1ELb0EEENS1_21CollectiveEpilogueFwdINS6_IJS8_SA_S9_EEENS6_IJNS7_ILi1EEESI_SI_EEESC_SE_Li128ELb0ELb1ELb0ELb0EEENS1_30DynamicPersistentTileSchedulerILi128ELi128ELb0ELb1ELb0EEEEEEEEEvNT_6ParamsE)
        /*0048*/ 	.short	0x0210
        /*004a*/ 	.short	0x0428


	//----- nvinfo : EIATTR_SW_WAR
	.align		4
.L_200:
        /*004c*/ 	.byte	0x04, 0x36
        /*004e*/ 	.short	(.L_202 - .L_201)
.L_201:
        /*0050*/ 	.word	0x00000008
.L_202:


//--------------------- .nv.info._ZN7cutlass13device_kernelIN5flash19enable_sm80_to_sm89INS1_16FlashAttnFwdSm80INS1_25CollectiveMainloopFwdSm80ILi4ELi1ELb0EN4cute5tupleIJNS5_1CILi128EEENS7_ILi112EEENS7_ILi64EEEEEELi64ENS_10bfloat16_tEfNS_4arch4Sm80ELb1ELb0ELb1ELb1ELb1ELb0ELb1ELb0EEENS1_21CollectiveEpilogueFwdINS6_IJS8_SA_S9_EEENS6_IJNS7_ILi1EEESI_SI_EEESC_SE_Li128ELb1ELb1ELb0ELb0EEENS1_19SingleTileSchedulerILb1ELb0ELb1ELi128EEEEEEEEEvNT_6ParamsE --------------------------
	.section	.nv.info._ZN7cutlass13device_kernelIN5flash19enable_sm80_to_sm89INS1_16FlashAttnFwdSm80INS1_25CollectiveMainloopFwdSm80ILi4ELi1ELb0EN4cute5tupleIJNS5_1CILi128EEENS7_ILi112EEENS7_ILi64EEEEEELi64ENS_10bfloat16_tEfNS_4arch4Sm80ELb1ELb0ELb1ELb1ELb1ELb0ELb1ELb0EEENS1_21CollectiveEpilogueFwdINS6_IJS8_SA_S9_EEENS6_IJNS7_ILi1EEESI_SI_EEESC_SE_Li128ELb1ELb1ELb0ELb0EEENS1_19SingleTileSchedulerILb1ELb0ELb1ELi128EEEEEEEEEvNT_6ParamsE,"",@"SHT_CUDA_INFO"
	.sectionflags	@""
	.align	4


	//----- nvinfo : EIATTR_CUDA_API_VERSION
	.align		4
        /*0000*/ 	.byte	0x04, 0x37
        /*0002*/ 	.short	(.L_204 - .L_203)
.L_203:
        /*0004*/ 	.word	0x00000082


	//----- nvinfo : EIATTR_KPARAM_INFO
	.align		4
.L_204:
        /*0008*/ 	.byte	0x04, 0x17
        /*000a*/ 	.short	(.L_206 - .L_205)
.L_205:
        /*000c*/ 	.word	0x00000000
        /*0010*/ 	.short	0x0000
        /*0012*/ 	.short	0x0000
        /*0014*/ 	.byte	0x00, 0xf0, 0x61, 0x10


	//----- nvinfo : EIATTR_SPARSE_MMA_MASK
	.align		4
.L_206:
        /*0018*/ 	.byte	0x03, 0x50
        /*001a*/ 	.short	0x0000


	//----- nvinfo : EIATTR_MAXREG_COUNT
	.align		4
        /*001c*/ 	.byte	0x03, 0x1b
        /*001e*/ 	.short	0x00ff


	//----- nvinfo : EIATTR_MERCURY_ISA_VERSION
	.align		4
        /*0020*/ 	.byte	0x03, 0x5f
        /*0022*/ 	.short	0x0101


	//----- nvinfo : EIATTR_EXIT_INSTR_OFFSETS
	.align		4
        /*0024*/ 	.byte	0x04, 0x1c
        /*0026*/ 	.short	(.L_208 - .L_207)


	//   ....[0]....
.L_207:
        /*0028*/ 	.word	0x00000010


	//----- nvinfo : EIATTR_MAX_THREADS
	.align		4
.L_208:
        /*002c*/ 	.byte	0x04, 0x05
        /*002e*/ 	.short	(.L_210 - .L_209)
.L_209:
        /*0030*/ 	.word	0x00000080
        /*0034*/ 	.word	0x00000001
        /*0038*/ 	.word	0x00000001


	//----- nvinfo : EIATTR_CBANK_PARAM_SIZE
	.align		4
.L_210:
        /*003c*/ 	.byte	0x03, 0x19
        /*003e*/ 	.short	0x0418


	//----- nvinfo : EIATTR_PARAM_CBANK
	.align		4
        /*0040*/ 	.byte	0x04, 0x0a
        /*0042*/ 	.short	(.L_212 - .L_211)
	.align		4
.L_211:
        /*0044*/ 	.word	index@(.nv.constant0._ZN7cutlass13device_kernelIN5flash19enable_sm80_to_sm89INS1_16FlashAttnFwdSm80INS1_25CollectiveMainloopFwdSm80ILi4ELi1ELb0EN4cute5tupleIJNS5_1CILi128EEENS7_ILi112EEENS7_ILi64EEEEEELi64ENS_10bfloat16_tEfNS_4arch4Sm80ELb1ELb0ELb1ELb1ELb1ELb0ELb1ELb0EEENS1_21CollectiveEpilogueFwdINS6_IJS8_SA_S9_EEENS6_IJNS7_ILi1EEESI_SI_EEESC_SE_Li128ELb1ELb1ELb0ELb0EEENS1_19SingleTileSchedulerILb1ELb0ELb1ELi128EEEEEEEEEvNT_6ParamsE)
        /*0048*/ 	.short	0x0210
        /*004a*/ 	.short	0x0418


	//----- nvinfo : EIATTR_SW_WAR
	.align		4
.L_212:
        /*004c*/ 	.byte	0x04, 0x36
        /*004e*/ 	.short	(.L_214 - .L_213)
.L_213:
        /*0050*/ 	.word	0x00000008
.L_214:


//--------------------- .nv.info._ZN7cutlass13device_kernelIN5flash19enable_sm80_to_sm89INS1_16FlashAttnFwdSm80INS1_25CollectiveMainloopFwdSm80ILi4ELi1ELb0EN4cute5tupleIJNS5_1CILi128EEENS7_ILi112EEENS7_ILi64EEEEEELi64ENS_10bfloat16_tEfNS_4arch4Sm80ELb1ELb0ELb1ELb1ELb1ELb1ELb1ELb0EEENS1_21CollectiveEpilogueFwdINS6_IJS8_SA_S9_EEENS6_IJNS7_ILi1EEESI_SI_EEESC_SE_Li128ELb1ELb1ELb0ELb0EEENS1_19SingleTileSchedulerILb1ELb0ELb1ELi128EEEEEEEEEvNT_6ParamsE --------------------------
	.section	.nv.info._ZN7cutlass13device_kernelIN5flash19enable_sm80_to_sm89INS1_16FlashAttnFwdSm80INS1_25CollectiveMainloopFwdSm80ILi4ELi1ELb0EN4cute5tupleIJNS5_1CILi128EEENS7_ILi112EEENS7_ILi64EEEEEELi64ENS_10bfloat16_tEfNS_4arch4Sm80ELb1ELb0ELb1ELb1ELb1ELb1ELb1ELb0EEENS1_21CollectiveEpilogueFwdINS6_IJS8_SA_S9_EEENS6_IJNS7_ILi1EEESI_SI_EEESC_SE_Li128ELb1ELb1ELb0ELb0EEENS1_19SingleTileSchedulerILb1ELb0ELb1ELi128EEEEEEEEEvNT_6ParamsE,"",@"SHT_CUDA_INFO"
	.sectionflags	@""
	.align	4


	//----- nvinfo : EIATTR_CUDA_API_VERSION
	.align		4
        /*0000*/ 	.byte	0x04, 0x37
        /*0002*/ 	.short	(.L_216 - .L_215)
.L_215:
        /*0004*/ 	.word	0x00000082


	//----- nvinfo : EIATTR_KPARAM_INFO
	.align		4
.L_216:
        /*0008*/ 	.byte	0x04, 0x17
        /*000a*/ 	.short	(.L_218 - .L_217)
.L_217:
        /*000c*/ 	.word	0x00000000
        /*0010*/ 	.short	0x0000
        /*0012*/ 	.short	0x0000
        /*0014*/ 	.byte	0x00, 0xf0, 0x61, 0x10


	//----- nvinfo : EIATTR_SPARSE_MMA_MASK
	.align		4
.L_218:
        /*0018*/ 	.byte	0x03, 0x50
        /*001a*/ 	.short	0x0000


	//----- nvinfo : EIATTR_MAXREG_COUNT
	.align		4
        /*001c*/ 	.byte	0x03, 0x1b
        /*001e*/ 	.short	0x00ff


	//----- nvinfo : EIATTR_MERCURY_ISA_VERSION
	.align		4
        /*0020*/ 	.byte	0x03, 0x5f
        /*0022*/ 	.short	0x0101


	//----- nvinfo : EIATTR_EXIT_INSTR_OFFSETS
	.align		4
        /*0024*/ 	.byte	0x04, 0x1c
        /*0026*/ 	.short	(.L_220 - .L_219)


	//   ....[0]....
.L_219:
        /*0028*/ 	.word	0x00000010


	//----- nvinfo : EIATTR_MAX_THREADS
	.align		4
.L_220:
        /*002c*/ 	.byte	0x04, 0x05
        /*002e*/ 	.short	(.L_222 - .L_221)
.L_221:
        /*0030*/ 	.word	0x00000080
        /*0034*/ 	.word	0x00000001
        /*0038*/ 	.word	0x00000001


	//----- nvinfo : EIATTR_CBANK_PARAM_SIZE
	.align		4
.L_222:
        /*003c*/ 	.byte	0x03, 0x19
        /*003e*/ 	.short	0x0418


	//----- nvinfo : EIATTR_PARAM_CBANK
	.align		4
        /*0040*/ 	.byte	0x04, 0x0a
        /*0042*/ 	.short	(.L_224 - .L_223)
	.align		4
.L_223:
        /*0044*/ 	.word	index@(.nv.constant0._ZN7cutlass13device_kernelIN5flash19enable_sm80_to_sm89INS1_16FlashAttnFwdSm80INS1_25CollectiveMainloopFwdSm80ILi4ELi1ELb0EN4cute5tupleIJNS5_1CILi128EEENS7_ILi112EEENS7_ILi64EEEEEELi64ENS_10bfloat16_tEfNS_4arch4Sm80ELb1ELb0ELb1ELb1ELb1ELb1ELb1ELb0EEENS1_21CollectiveEpilogueFwdINS6_IJS8_SA_S9_EEENS6_IJNS7_ILi1EEESI_SI_EEESC_SE_Li128ELb1ELb1ELb0ELb0EEENS1_19SingleTileSchedulerILb1ELb0ELb1ELi128EEEEEEEEEvNT_6ParamsE)
        /*0048*/ 	.short	0x0210
        /*004a*/ 	.short	0x0418


	//----- nvinfo : EIATTR_SW_WAR
	.align		4
.L_224:
        /*004c*/ 	.byte	0x04, 0x36
        /*004e*/ 	.short	(.L_226 - .L_225)
.L_225:
        /*0050*/ 	.word	0x00000008
.L_226:


//--------------------- .nv.info._ZN7cutlass13device_kernelIN5flash19enable_sm80_to_sm89INS1_16FlashAttnFwdSm80INS1_25CollectiveMainloopFwdSm80ILi4ELi1ELb0EN4cute5tupleIJNS5_1CILi128EEENS7_ILi112EEENS7_ILi64EEEEEELi64ENS_10bfloat16_tEfNS_4arch4Sm80ELb0ELb0ELb0ELb0ELb1ELb0ELb1ELb0EEENS1_21CollectiveEpilogueFwdINS6_IJS8_SA_S9_EEENS6_IJNS7_ILi1EEESI_SI_EEESC_SE_Li128ELb0ELb1ELb0ELb0EEENS1_19SingleTileSchedulerILb0ELb0ELb1ELi128EEEEEEEEEvNT_6ParamsE --------------------------
	.section	.nv.info._ZN7cutlass13device_kernelIN5flash19enable_sm80_to_sm89INS1_16FlashAttnFwdSm80INS1_25CollectiveMainloopFwdSm80ILi4ELi1ELb0EN4cute5tupleIJNS5_1CILi128EEENS7_ILi112EEENS7_ILi64EEEEEELi64ENS_10bfloat16_tEfNS_4arch4Sm80ELb0ELb0ELb0ELb0ELb1ELb0ELb1ELb0EEENS1_21CollectiveEpilogueFwdINS6_IJS8_SA_S9_EEENS6_IJNS7_ILi1EEESI_SI_EEESC_SE_Li128ELb0ELb1ELb0ELb0EEENS1_19SingleTileSchedulerILb0ELb0ELb1ELi128EEEEEEEEEvNT_6ParamsE,"",@"SHT_CUDA_INFO"
	.sectionflags	@""
	.align	4


	//----- nvinfo : EIATTR_CUDA_API_VERSION
	.align		4
        /*0000*/ 	.byte	0x04, 0x37
        /*0002*/ 	.short	(.L_228 - .L_227)
.L_227:
        /*0004*/ 	.word	0x00000082


	//----- nvinfo : EIATTR_KPARAM_INFO
	.align		4
.L_228:
        /*0008*/ 	.byte	0x04, 0x17
        /*000a*/ 	.short	(.L_230 - .L_229)
.L_229:
        /*000c*/ 	.word	0x00000000
        /*0010*/ 	.short	0x0000
        /*0012*/ 	.short	0x0000
        /*0014*/ 	.byte	0x00, 0xf0, 0x61, 0x10


	//----- nvinfo : EIATTR_SPARSE_MMA_MASK
	.align		4
.L_230:
        /*0018*/ 	.byte	0x03, 0x50
        /*001a*/ 	.short	0x0000


	//----- nvinfo : EIATTR_MAXREG_COUNT
	.align		4
        /*001c*/ 	.byte	0x03, 0x1b
        /*001e*/ 	.short	0x00ff


	//----- nvinfo : EIATTR_MERCURY_ISA_VERSION
	.align		4
        /*0020*/ 	.byte	0x03, 0x5f
        /*0022*/ 	.short	0x0101


	//----- nvinfo : EIATTR_EXIT_INSTR_OFFSETS
	.align		4
        /*0024*/ 	.byte	0x04, 0x1c
        /*0026*/ 	.short	(.L_232 - .L_231)


	//   ....[0]....
.L_231:
        /*0028*/ 	.word	0x00000010


	//----- nvinfo : EIATTR_MAX_THREADS
	.align		4
.L_232:
        /*002c*/ 	.byte	0x04, 0x05
        /*002e*/ 	.short	(.L_234 - .L_233)
.L_233:
        /*0030*/ 	.word	0x00000080
        /*0034*/ 	.word	0x00000001
        /*0038*/ 	.word	0x00000001


	//----- nvinfo : EIATTR_CBANK_PARAM_SIZE
	.align		4
.L_234:
        /*003c*/ 	.byte	0x03, 0x19
        /*003e*/ 	.short	0x0418


	//----- nvinfo : EIATTR_PARAM_CBANK
	.align		4
        /*0040*/ 	.byte	0x04, 0x0a
        /*0042*/ 	.short	(.L_236 - .L_235)
	.align		4
.L_235:
        /*0044*/ 	.word	index@(.nv.constant0._ZN7cutlass13device_kernelIN5flash19enable_sm80_to_sm89INS1_16FlashAttnFwdSm80INS1_25CollectiveMainloopFwdSm80ILi4ELi1ELb0EN4cute5tupleIJNS5_1CILi128EEENS7_ILi112EEENS7_ILi64EEEEEELi64ENS_10bfloat16_tEfNS_4arch4Sm80ELb0ELb0ELb0ELb0ELb1ELb0ELb1ELb0EEENS1_21CollectiveEpilogueFwdINS6_IJS8_SA_S9_EEENS6_IJNS7_ILi1EEESI_SI_EEESC_SE_Li128ELb0ELb1ELb0ELb0EEENS1_19SingleTileSchedulerILb0ELb0ELb1ELi128EEEEEEEEEvNT_6ParamsE)
        /*0048*/ 	.short	0x0210
        /*004a*/ 	.short	0x0418


	//----- nvinfo : EIATTR_SW_WAR
	.align		4
.L_236:
        /*004c*/ 	.byte	0x04, 0x36
        /*004e*/ 	.short	(.L_238 - .L_237)
.L_237:
        /*0050*/ 	.word	0x00000008
.L_238:


//--------------------- .nv.info._ZN7cutlass13device_kernelIN5flash19enable_sm80_to_sm89INS1_16FlashAttnFwdSm80INS1_25CollectiveMainloopFwdSm80ILi4ELi1ELb0EN4cute5tupleIJNS5_1CILi128EEENS7_ILi112EEENS7_ILi64EEEEEELi64ENS_10bfloat16_tEfNS_4arch4Sm80ELb0ELb0ELb0ELb1ELb1ELb0ELb1ELb0EEENS1_21CollectiveEpilogueFwdINS6_IJS8_SA_S9_EEENS6_IJNS7_ILi1EEESI_SI_EEESC_SE_Li128ELb1ELb1ELb0ELb0EEENS1_19SingleTileSchedulerILb1ELb0ELb1ELi128EEEEEEEEEvNT_6ParamsE --------------------------
	.section	.nv.info._ZN7cutlass13device_kernelIN5flash19enable_sm80_to_sm89INS1_16FlashAttnFwdSm80INS1_25CollectiveMainloopFwdSm80ILi4ELi1ELb0EN4cute5tupleIJNS5_1CILi128EEENS7_ILi112EEENS7_ILi64EEEEEELi64ENS_10bfloat16_tEfNS_4arch4Sm80ELb0ELb0ELb0ELb1ELb1ELb0ELb1ELb0EEENS1_21CollectiveEpilogueFwdINS6_IJS8_SA_S9_EEENS6_IJNS7_ILi1EEESI_SI_EEESC_SE_Li128ELb1ELb1ELb0ELb0EEENS1_19SingleTileSchedulerILb1ELb0ELb1ELi128EEEEEEEEEvNT_6ParamsE,"",@"SHT_CUDA_INFO"
	.sectionflags	@""
	.align	4


	//----- nvinfo : EIATTR_CUDA_API_VERSION
	.align		4
        /*0000*/ 	.byte	0x04, 0x37
        /*0002*/ 	.short	(.L_240 - .L_239)
.L_239:
        /*0004*/ 	.word	0x00000082


	//----- nvinfo : EIATTR_KPARAM_INFO
	.align		4
.L_240:
        /*0008*/ 	.byte	0x04, 0x17
        /*000a*/ 	.short	(.L_242 - .L_241)
.L_241:
        /*000c*/ 	.word	0x00000000
        /*0010*/ 	.short	0x0000
        /*0012*/ 	.short	0x0000
        /*0014*/ 	.byte	0x00, 0xf0, 0x61, 0x10


	//----- nvinfo : EIATTR_SPARSE_MMA_MASK
	.align		4
.L_242:
        /*0018*/ 	.byte	0x03, 0x50
        /*001a*/ 	.short	0x0000


	//----- nvinfo : EIATTR_MAXREG_COUNT
	.align		4
        /*001c*/ 	.byte	0x03, 0x1b
        /*001e*/ 	.short	0x00ff


	//----- nvinfo : EIATTR_MERCURY_ISA_VERSION
	.align		4
        /*0020*/ 	.byte	0x03, 0x5f
        /*0022*/ 	.short	0x0101


	//----- nvinfo : EIATTR_EXIT_INSTR_OFFSETS
	.align		4
        /*0024*/ 	.byte	0x04, 0x1c
        /*0026*/ 	.short	(.L_244 - .L_243)


	//   ....[0]....
.L_243:
        /*0028*/ 	.word	0x00000010


	//----- nvinfo : EIATTR_MAX_THREADS
	.align		4
.L_244:
        /*002c*/ 	.byte	0x04, 0x05
        /*002e*/ 	.short	(.L_246 - .L_245)
.L_245:
        /*0030*/ 	.word	0x00000080
        /*0034*/ 	.word	0x00000001
        /*0038*/ 	.word	0x00000001


	//----- nvinfo : EIATTR_CBANK_PARAM_SIZE
	.align		4
.L_246:
        /*003c*/ 	.byte	0x03, 0x19
        /*003e*/ 	.short	0x0418


	//----- nvinfo : EIATTR_PARAM_CBANK
	.align		4
        /*0040*/ 	.byte	0x04, 0x0a
        /*0042*/ 	.short	(.L_248 - .L_247)
	.align		4
.L_247:
        /*0044*/ 	.word	index@(.nv.constant0._ZN7cutlass13device_kernelIN5flash19enable_sm80_to_sm89INS1_16FlashAttnFwdSm80INS1_25CollectiveMainloopFwdSm80ILi4ELi1ELb0EN4cute5tupleIJNS5_1CILi128EEENS7_ILi112EEENS7_ILi64EEEEEELi64ENS_10bfloat16_tEfNS_4arch4Sm80ELb0ELb0ELb0ELb1ELb1ELb0ELb1ELb0EEENS1_21CollectiveEpilogueFwdINS6_IJS8_SA_S9_EEENS6_IJNS7_ILi1EEESI_SI_EEESC_SE_Li128ELb1ELb1ELb0ELb0EEENS1_19SingleTileSchedulerILb1ELb0ELb1ELi128EEEEEEEEEvNT_6ParamsE)
        /*0048*/ 	.short	0x0210
        /*004a*/ 	.short	0x0418


	//----- nvinfo : EIATTR_SW_WAR
	.align		4
.L_248:
        /*004c*/ 	.byte	0x04, 0x36
        /*004e*/ 	.short	(.L_250 - .L_249)
.L_249:
        /*0050*/ 	.word	0x00000008
.L_250:


//--------------------- .nv.info._ZN7cutlass13device_kernelIN5flash19enable_sm80_to_sm89INS1_16FlashAttnFwdSm80INS1_25CollectiveMainloopFwdSm80ILi4ELi1ELb0EN4cute5tupleIJNS5_1CILi128EEENS7_ILi112EEENS7_ILi64EEEEEELi64ENS_10bfloat16_tEfNS_4arch4Sm80ELb0ELb0ELb0ELb1ELb1ELb1ELb1ELb0EEENS1_21CollectiveEpilogueFwdINS6_IJS8_SA_S9_EEENS6_IJNS7_ILi1EEESI_SI_EEESC_SE_Li128ELb1ELb1ELb0ELb0EEENS1_19SingleTileSchedulerILb1ELb0ELb1ELi128EEEEEEEEEvNT_6ParamsE --------------------------
	.section	.nv.info._ZN7cutlass13device_kernelIN5flash19enable_sm80_to_sm89INS1_16FlashAttnFwdSm80INS1_25CollectiveMainloopFwdSm80ILi4ELi1ELb0EN4cute5tupleIJNS5_1CILi128EEENS7_ILi112EEENS7_ILi64EEEEEELi64ENS_10bfloat16_tEfNS_4arch4Sm80ELb0ELb0ELb0ELb1ELb1ELb1ELb1ELb0EEENS1_21CollectiveEpilogueFwdINS6_IJS8_SA_S9_EEENS6_IJNS7_ILi1EEESI_SI_EEESC_SE_Li128ELb1ELb1ELb0ELb0EEENS1_19SingleTileSchedulerILb1ELb0ELb1ELi128EEEEEEEEEvNT_6ParamsE,"",@"SHT_CUDA_INFO"
	.sectionflags	@""
	.align	4


	//----- nvinfo : EIATTR_CUDA_API_VERSION
	.align		4
        /*0000*/ 	.byte	0x04, 0x37
        /*0002*/ 	.short	(.L_252 - .L_251)
.L_251:
        /*0004*/ 	.word	0x00000082


	//----- nvinfo : EIATTR_KPARAM_INFO
	.align		4
.L_252:
        /*0008*/ 	.byte	0x04, 0x17
        /*000a*/ 	.short	(.L_254 - .L_253)
.L_253:
        /*000c*/ 	.word	0x00000000
        /*0010*/ 	.short	0x0000
        /*0012*/ 	.short	0x0000
        /*0014*/ 	.byte	0x00, 0xf0, 0x61, 0x10


	//----- nvinfo : EIATTR_SPARSE_MMA_MASK
	.align		4
.L_254:
        /*0018*/ 	.byte	0x03, 0x50
        /*001a*/ 	.short	0x0000


	//----- nvinfo : EIATTR_MAXREG_COUNT
	.align		4
        /*001c*/ 	.byte	0x03, 0x1b
        /*001e*/ 	.short	0x00ff


	//----- nvinfo : EIATTR_MERCURY_ISA_VERSION
	.align		4
        /*0020*/ 	.byte	0x03, 0x5f
        /*0022*/ 	.short	0x0101


	//----- nvinfo : EIATTR_EXIT_INSTR_OFFSETS
	.align		4
        /*0024*/ 	.byte	0x04, 0x1c
        /*0026*/ 	.short	(.L_256 - .L_255)


	//   ....[0]....
.L_255:
        /*0028*/ 	.word	0x00000010


	//----- nvinfo : EIATTR_MAX_THREADS
	.align		4
.L_256:
        /*002c*/ 	.byte	0x04, 0x05
        /*002e*/ 	.short	(.L_258 - .L_257)
.L_257:
        /*0030*/ 	.word	0x00000080
        /*0034*/ 	.word	0x00000001
        /*0038*/ 	.word	0x00000001


	//----- nvinfo : EIATTR_CBANK_PARAM_SIZE
	.align		4
.L_258:
        /*003c*/ 	.byte	0x03, 0x19
        /*003e*/ 	.short	0x0418


	//----- nvinfo : EIATTR_PARAM_CBANK
	.align		4
        /*0040*/ 	.byte	0x04, 0x0a
        /*0042*/ 	.short	(.L_260 - .L_259)
	.align		4
.L_259:
        /*0044*/ 	.word	index@(.nv.constant0._ZN7cutlass13device_kernelIN5flash19enable_sm80_to_sm89INS1_16FlashAttnFwdSm80INS1_25CollectiveMainloopFwdSm80ILi4ELi1ELb0EN4cute5tupleIJNS5_1CILi128EEENS7_ILi112EEENS7_ILi64EEEEEELi64ENS_10bfloat16_tEfNS_4arch4Sm80ELb0ELb0ELb0ELb1ELb1ELb1ELb1ELb0EEENS1_21CollectiveEpilogueFwdINS6_IJS8_SA_S9_EEENS6_IJNS7_ILi1EEESI_SI_EEESC_SE_Li128ELb1ELb1ELb0ELb0EEENS1_19SingleTileSchedulerILb1ELb0ELb1ELi128EEEEEEEEEvNT_6ParamsE)
        /*0048*/ 	.short	0x0210
        /*004a*/ 	.short	0x0418


	//----- nvinfo : EIATTR_SW_WAR
	.align		4
.L_260:
        /*004c*/ 	.byte	0x04, 0x36
        /*004e*/ 	.short	(.L_262 - .L_261)
.L_261:
        /*0050*/ 	.word	0x00000008
.L_262:


//--------------------- .nv.info._ZN7cutlass13device_kernelIN5flash19enable_sm80_to_sm89INS1_16FlashAttnFwdSm80INS1_25CollectiveMainloopFwdSm80ILi4ELi1ELb0EN4cute5tupleIJNS5_1CILi128EEENS7_ILi96EEENS7_ILi64EEEEEELi64ENS_10bfloat16_tEfNS_4arch4Sm80ELb0ELb1ELb0ELb0ELb1ELb0ELb1ELb0EEENS1_21CollectiveEpilogueFwdINS6_IJS8_SA_S9_EEENS6_IJNS7_ILi1EEESI_SI_EEESC_SE_Li128ELb0ELb1ELb0ELb0EEENS1_19SingleTileSchedulerILb0ELb0ELb1ELi128EEEEEEEEEvNT_6ParamsE --------------------------
	.section	.nv.info._ZN7cutlass13device_kernelIN5flash19enable_sm80_to_sm89INS1_16FlashAttnFwdSm80INS1_25CollectiveMainloopFwdSm80ILi4ELi1ELb0EN4cute5tupleIJNS5_1CILi128EEENS7_ILi96EEENS7_ILi64EEEEEELi64ENS_10bfloat16_tEfNS_4arch4Sm80ELb0ELb1ELb0ELb0ELb1ELb0ELb1ELb0EEENS1_21CollectiveEpilogueFwdINS6_IJS8_SA_S9_EEENS6_IJNS7_ILi1EEESI_SI_EEESC_SE_Li128ELb0ELb1ELb0ELb0EEENS1_19SingleTileSchedulerILb0ELb0ELb1ELi128EEEEEEEEEvNT_6ParamsE,"",@"SHT_CUDA_INFO"
	.sectionflags	@""
	.align	4


	//----- nvinfo : EIATTR_CUDA_API_VERSION
	.align		4
        /*0000*/ 	.byte	0x04, 0x37
        /*0002*/ 	.short	(.L_264 - .L_263)
.L_263:
        /*0004*/ 	.word	0x00000082


	//----- nvinfo : EIATTR_KPARAM_INFO
	.align		4
.L_264:
        /*0008*/ 	.byte	0x04, 0x17
        /*000a*/ 	.short	(.L_266 - .L_265)
.L_265:
        /*000c*/ 	.word	0x00000000
        /*0010*/ 	.short	0x0000
        /*0012*/ 	.short	0x0000
        /*0014*/ 	.byte	0x00, 0xf0, 0x61, 0x10


	//----- nvinfo : EIATTR_SPARSE_MMA_MASK
	.align		4
.L_266:
        /*0018*/ 	.byte	0x03, 0x50
        /*001a*/ 	.short	0x0000


	//----- nvinfo : EIATTR_MAXREG_COUNT
	.align		4
        /*001c*/ 	.byte	0x03, 0x1b
        /*001e*/ 	.short	0x00ff


	//----- nvinfo : EIATTR_MERCURY_ISA_VERSION
	.align		4
        /*0020*/ 	.byte	0x03, 0x5f
        /*0022*/ 	.short	0x0101


	//----- nvinfo : EIATTR_EXIT_INSTR_OFFSETS
	.align		4
        /*0024*/ 	.byte	0x04, 0x1c
        /*0026*/ 	.short	(.L_268 - .L_267)


	//   ....[0]....
.L_267:
        /*0028*/ 	.word	0x00000010


	//----- nvinfo : EIATTR_MAX_THREADS
	.align		4
.L_268:
        /*002c*/ 	.byte	0x04, 0x05
        /*002e*/ 	.short	(.L_270 - .L_269)
.L_269:
        /*0030*/ 	.word	0x00000080
        /*0034*/ 	.word	0x00000001
        /*0038*/ 	.word	0x00000001


	//----- nvinfo : EIATTR_CBANK_PARAM_SIZE
	.align		4
.L_270:
        /*003c*/ 	.byte	0x03, 0x19
        /*003e*/ 	.short	0x0418


	//----- nvinfo : EIATTR_PARAM_CBANK
	.align		4
        /*0040*/ 	.byte	0x04, 0x0a
        /*0042*/ 	.short	(.L_272 - .L_271)
	.align		4
.L_271:
        /*0044*/ 	.word	index@(.nv.constant0._ZN7cutlass13device_kernelIN5flash19enable_sm80_to_sm89INS1_16FlashAttnFwdSm80INS1_25CollectiveMainloopFwdSm80ILi4ELi1ELb0EN4cute5tupleIJNS5_1CILi128EEENS7_ILi96EEENS7_ILi64EEEEEELi64ENS_10bfloat16_tEfNS_4arch4Sm80ELb0ELb1ELb0ELb0ELb1ELb0ELb1ELb0EEENS1_21CollectiveEpilogueFwdINS6_IJS8_SA_S9_EEENS6_IJNS7_ILi1EEESI_SI_EEESC_SE_Li128ELb0ELb1ELb0ELb0EEENS1_19SingleTileSchedulerILb0ELb0ELb1ELi128EEEEEEEEEvNT_6ParamsE)
        /*0048*/ 	.short	0x0210
        /*004a*/ 	.short	0x0418


	//----- nvinfo : EIATTR_SW_WAR
	.align		4
.L_272:
        /*004c*/ 	.byte	0x04, 0x36
        /*004e*/ 	.short	(.L_274 - .L_273)
.L_273:
        /*0050*/ 	.word	0x00000008
.L_274:


//--------------------- .nv.info._ZN7cutlass13device_kernelIN5flash19enable_sm80_to_sm89INS1_16FlashAttnFwdSm80INS1_25CollectiveMainloopFwdSm80ILi4ELi1ELb0EN4cute5tupleIJNS5_1CILi128EEENS7_ILi96EEENS7_ILi64EEEEEELi64ENS_10bfloat16_tEfNS_4arch4Sm80ELb0ELb1ELb0ELb1ELb1ELb0ELb1ELb0EEENS1_21CollectiveEpilogueFwdINS6_IJS8_SA_S9_EEENS6_IJNS7_ILi1EEESI_SI_EEESC_SE_Li128ELb1ELb1ELb0ELb0EEENS1_19SingleTileSchedulerILb1ELb0ELb1ELi128EEEEEEEEEvNT_6ParamsE --------------------------
	.section	.nv.info._ZN7cutlass13device_kernelIN5flash19enable_sm80_to_sm89INS1_16FlashAttnFwdSm80INS1_25CollectiveMainloopFwdSm80ILi4ELi1ELb0EN4cute5tupleIJNS5_1CILi128EEENS7_ILi96EEENS7_ILi64EEEEEELi64ENS_10bfloat16_tEfNS_4arch4Sm80ELb0ELb1ELb0ELb1ELb1ELb0ELb1ELb0EEENS1_21CollectiveEpilogueFwdINS6_IJS8_SA_S9_EEENS6_IJNS7_ILi1EEESI_SI_EEESC_SE_Li128ELb1ELb1ELb0ELb0EEENS1_19SingleTileSchedulerILb1ELb0ELb1ELi128EEEEEEEEEvNT_6ParamsE,"",@"SHT_CUDA_INFO"
	.sectionflags	@""
	.align	4


	//----- nvinfo : EIATTR_CUDA_API_VERSION
	.align		4
        /*0000*/ 	.byte	0x04, 0x37
        /*0002*/ 	.short	(.L_276 - .L_275)
.L_275:
        /*0004*/ 	.word	0x00000082


	//----- nvinfo : EIATTR_KPARAM_INFO
	.align		4
.L_276:
        /*0008*/ 	.byte	0x04, 0x17
        /*000a*/ 	.short	(.L_278 - .L_277)
.L_277:
        /*000c*/ 	.word	0x00000000
        /*0010*/ 	.short	0x0000
        /*0012*/ 	.short	0x0000
        /*0014*/ 	.byte	0x00, 0xf0, 0x61, 0x10


	//----- nvinfo : EIATTR_SPARSE_MMA_MASK
	.align		4
.L_278:
        /*0018*/ 	.byte	0x03, 0x50
        /*001a*/ 	.short	0x0000


	//----- nvinfo : EIATTR_MAXREG_COUNT
	.align		4
        /*001c*/ 	.byte	0x03, 0x1b
        /*001e*/ 	.short	0x00ff


	//----- nvinfo : EIATTR_MERCURY_ISA_VERSION
	.align		4
        /*0020*/ 	.byte	0x03, 0x5f
        /*0022*/ 	.short	0x0101


	//----- nvinfo : EIATTR_EXIT_INSTR_OFFSETS
	.align		4
        /*0024*/ 	.byte	0x04, 0x1c
        /*0026*/ 	.short	(.L_280 - .L_279)


	//   ....[0]....
.L_279:
        /*0028*/ 	.word	0x00000010


	//----- nvinfo : EIATTR_MAX_THREADS
	.align		4
.L_280:
        /*002c*/ 	.byte	0x04, 0x05
        /*002e*/ 	.short	(.L_282 - .L_281)
.L_281:
        /*0030*/ 	.word	0x00000080
        /*0034*/ 	.word	0x00000001
        /*0038*/ 	.word	0x00000001


	//----- nvinfo : EIATTR_CBANK_PARAM_SIZE
	.align		4
.L_282:
        /*003c*/ 	.byte	0x03, 0x19
        /*003e*/ 	.short	0x0418


	//----- nvinfo : EIATTR_PARAM_CBANK
	.align		4
        /*0040*/ 	.byte	0x04, 0x0a
        /*0042*/ 	.short	(.L_284 - .L_283)
	.align		4
.L_283:
        /*0044*/ 	.word	index@(.nv.constant0._ZN7cutlass13device_kernelIN5flash19enable_sm80_to_sm89INS1_16FlashAttnFwdSm80INS1_25CollectiveMainloopFwdSm80ILi4ELi1ELb0EN4cute5tupleIJNS5_1CILi128EEENS7_ILi96EEENS7_ILi64EEEEEELi64ENS_10bfloat16_tEfNS_4arch4Sm80ELb0ELb1ELb0ELb1ELb1ELb0ELb1ELb0EEENS1_21CollectiveEpilogueFwdINS6_IJS8_SA_S9_EEENS6_IJNS7_ILi1EEESI_SI_EEESC_SE_Li128ELb1ELb1ELb0ELb0EEENS1_19SingleTileSchedulerILb1ELb0ELb1ELi128EEEEEEEEEvNT_6ParamsE)
        /*0048*/ 	.short	0x0210
        /*004a*/ 	.short	0x0418


	//----- nvinfo : EIATTR_SW_WAR
	.align		4
.L_284:
        /*004c*/ 	.byte	0x04, 0x36
        /*004e*/ 	.short	(.L_286 - .L_285)
.L_285:
        /*0050*/ 	.word	0x00000008
.L_286:


//--------------------- .nv.info._ZN7cutlass13device_kernelIN5flash19enable_sm80_to_sm89INS1_16FlashAttnFwdSm80INS1_25CollectiveMainloopFwdSm80ILi4ELi1ELb0EN4cute5tupleIJNS5_1CILi128EEENS7_ILi96EEENS7_ILi64EEEEEELi64ENS_10bfloat16_tEfNS_4arch4Sm80ELb0ELb1ELb0ELb1ELb1ELb1ELb1ELb0EEENS1_21CollectiveEpilogueFwdINS6_IJS8_SA_S9_EEENS6_IJNS7_ILi1EEESI_SI_EEESC_SE_Li128ELb1ELb1ELb0ELb0EEENS1_19SingleTileSchedulerILb1ELb0ELb1ELi128EEEEEEEEEvNT_6ParamsE --------------------------
	.section	.nv.info._ZN7cutlass13device_kernelIN5flash19enable_sm80_to_sm89INS1_16FlashAttnFwdSm80INS1_25CollectiveMainloopFwdSm80ILi4ELi1ELb0EN4cute5tupleIJNS5_1CILi128EEENS7_ILi96EEENS7_ILi64EEEEEELi64ENS_10bfloat16_tEfNS_4arch4Sm80ELb0ELb1ELb0ELb1ELb1ELb1ELb1ELb0EEENS1_21CollectiveEpilogueFwdINS6_IJS8_SA_S9_EEENS6_IJNS7_ILi1EEESI_SI_EEESC_SE_Li128ELb1ELb1ELb0ELb0EEENS1_19SingleTileSchedulerILb1ELb0ELb1ELi128EEEEEEEEEvNT_6ParamsE,"",@"SHT_CUDA_INFO"
	.sectionflags	@""
	.align	4


	//----- nvinfo : EIATTR_CUDA_API_VERSION
	.align		4
        /*0000*/ 	.byte	0x04, 0x37
        /*0002*/ 	.short	(.L_288 - .L_287)
.L_287:
        /*0004*/ 	.word	0x00000082


	//----- nvinfo : EIATTR_KPARAM_INFO
	.align		4
.L_288:
        /*0008*/ 	.byte	0x04, 0x17
        /*000a*/ 	.short	(.L_290 - .L_289)
.L_289:
        /*000c*/ 	.word	0x00000000
        /*0010*/ 	.short	0x0000
        /*0012*/ 	.short	0x0000
        /*0014*/ 	.byte	0x00, 0xf0, 0x61, 0x10


	//----- nvinfo : EIATTR_SPARSE_MMA_MASK
	.align		4
.L_290:
        /*0018*/ 	.byte	0x03, 0x50
        /*001a*/ 	.short	0x0000


	//----- nvinfo : EIATTR_MAXREG_COUNT
	.align		4
        /*001c*/ 	.byte	0x03, 0x1b
        /*001e*/ 	.short	0x00ff


	//----- nvinfo : EIATTR_MERCURY_ISA_VERSION
	.align		4
        /*0020*/ 	.byte	0x03, 0x5f
        /*0022*/ 	.short	0x0101


	//----- nvinfo : EIATTR_EXIT_INSTR_OFFSETS
	.align		4
        /*0024*/ 	.byte	0x04, 0x1c
        /*0026*/ 	.short	(.L_292 - .L_291)


	//   ....[0]....
.L_291:
        /*0028*/ 	.word	0x00000010


	//----- nvinfo : EIATTR_MAX_THREADS
	.align		4
.L_292:
        /*002c*/ 	.byte	0x04, 0x05
        /*002e*/ 	.short	(.L_294 - .L_293)
.L_293:
        /*0030*/ 	.word	0x00000080
        /*0034*/ 	.word	0x00000001
        /*0038*/ 	.word	0x00000001


	//----- nvinfo : EIATTR_CBANK_PARAM_SIZE
	.align		4
.L_294:
        /*003c*/ 	.byte	0x03, 0x19
        /*003e*/ 	.short	0x0418


	//----- nvinfo : EIATTR_PARAM_CBANK
	.align		4
        /*0040*/ 	.byte	0x04, 0x0a
        /*0042*/ 	.short	(.L_296 - .L_295)
	.align		4
.L_295:
        /*0044*/ 	.word	index@(.nv.constant0._ZN7cutlass13device_kernelIN5flash19enable_sm80_to_sm89INS1_16FlashAttnFwdSm80INS1_25CollectiveMainloopFwdSm80ILi4ELi1ELb0EN4cute5tupleIJNS5_1CILi128EEENS7_ILi96EEENS7_ILi64EEEEEELi64ENS_10bfloat16_tEfNS_4arch4Sm80ELb0ELb1ELb0ELb1ELb1ELb1ELb1ELb0EEENS1_21CollectiveEpilogueFwdINS6_IJS8_SA_S9_EEENS6_IJNS7_ILi1EEESI_SI_EEESC_SE_Li128ELb1ELb1ELb0ELb0EEENS1_19SingleTileSchedulerILb1ELb0ELb1ELi128EEEEEEEEEvNT_6ParamsE)
        /*0048*/ 	.short	0x0210
        /*004a*/ 	.short	0x0418


	//----- nvinfo : EIATTR_SW_WAR
	.align		4
.L_296:
        /*004c*/ 	.byte	0x04, 0x36
        /*004e*/ 	.short	(.L_298 - .L_297)
.L_297:
        /*0050*/ 	.word	0x00000008
.L_298:


//--------------------- .nv.info._ZN7cutlass13device_kernelIN5flash19enable_sm80_to_sm89INS1_16FlashAttnFwdSm80INS1_25CollectiveMainloopFwdSm80ILi4ELi1ELb0EN4cute5tupleIJNS5_1CILi128EEENS7_ILi112EEENS7_ILi64EEEEEELi64ENS_10bfloat16_tEfNS_4arch4Sm80ELb1ELb0ELb0ELb0ELb1ELb0ELb1ELb0EEENS1_21CollectiveEpilogueFwdINS6_IJS8_SA_S9_EEENS6_IJNS7_ILi1EEESI_SI_EEESC_SE_Li128ELb0ELb1ELb0ELb0EEENS1_30DynamicPersistentTileSchedulerILi128ELi128ELb0ELb1ELb0EEEEEEEEEvNT_6ParamsE --------------------------
	.section	.nv.info._ZN7cutlass13device_kernelIN5flash19enable_sm80_to_sm89INS1_16FlashAttnFwdSm80INS1_25CollectiveMainloopFwdSm80ILi4ELi1ELb0EN4cute5tupleIJNS5_1CILi128EEENS7_ILi112EEENS7_ILi64EEEEEELi64ENS_10bfloat16_tEfNS_4arch4Sm80ELb1ELb0ELb0ELb0ELb1ELb0ELb1ELb0EEENS1_21CollectiveEpilogueFwdINS6_IJS8_SA_S9_EEENS6_IJNS7_ILi1EEESI_SI_EEESC_SE_Li128ELb0ELb1ELb0ELb0EEENS1_30DynamicPersistentTileSchedulerILi128ELi128ELb0ELb1ELb0EEEEEEEEEvNT_6ParamsE,"",@"SHT_CUDA_INFO"
	.sectionflags	@""
	.align	4


	//----- nvinfo : EIATTR_CUDA_API_VERSION
	.align		4
        /*0000*/ 	.byte	0x04, 0x37
        /*0002*/ 	.short	(.L_300 - .L_299)
.L_299:
        /*0004*/ 	.word	0x00000082


	//----- nvinfo : EIATTR_KPARAM_INFO
	.align		4
.L_300:
        /*0008*/ 	.byte	0x04, 0x17
        /*000a*/ 	.short	(.L_302 - .L_301)
.L_301:
        /*000c*/ 	.word	0x00000000
        /*0010*/ 	.short	0x0000
        /*0012*/ 	.short	0x0000
        /*0014*/ 	.byte	0x00, 0xf0, 0xa1, 0x10


	//----- nvinfo : EIATTR_SPARSE_MMA_MASK
	.align		4
.L_302:
        /*0018*/ 	.byte	0x03, 0x50
        /*001a*/ 	.short	0x0000


	//----- nvinfo : EIATTR_MAXREG_COUNT
	.align		4
        /*001c*/ 	.byte	0x03, 0x1b
        /*001e*/ 	.short	0x00ff


	//----- nvinfo : EIATTR_MERCURY_ISA_VERSION
	.align		4
        /*0020*/ 	.byte	0x03, 0x5f
        /*0022*/ 	.short	0x0101


	//----- nvinfo : EIATTR_EXIT_INSTR_OFFSETS
	.align		4
        /*0024*/ 	.byte	0x04, 0x1c
        /*0026*/ 	.short	(.L_304 - .L_303)


	//   ....[0]....
.L_303:
        /*0028*/ 	.word	0x00000010


	//----- nvinfo : EIATTR_MAX_THREADS
	.align		4
.L_304:
        /*002c*/ 	.byte	0x04, 0x05
        /*002e*/ 	.short	(.L_306 - .L_305)
.L_305:
        /*0030*/ 	.word	0x00000080
        /*0034*/ 	.word	0x00000001
        /*0038*/ 	.word	0x00000001


	//----- nvinfo : EIATTR_CBANK_PARAM_SIZE
	.align		4
.L_306:
        /*003c*/ 	.byte	0x03, 0x19
        /*003e*/ 	.short	0x0428


	//----- nvinfo : EIATTR_PARAM_CBANK
	.align		4
        /*0040*/ 	.byte	0x04, 0x0a
        /*0042*/ 	.short	(.L_308 - .L_307)
	.align		4
.L_307:
        /*0044*/ 	.word	index@(.nv.constant0._ZN7cutlass13device_kernelIN5flash19enable_sm80_to_sm89INS1_16FlashAttnFwdSm80INS1_25CollectiveMainloopFwdSm80ILi4ELi1ELb0EN4cute5tupleIJNS5_1CILi128EEENS7_ILi112EEENS7_ILi64EEEEEELi64ENS_10bfloat16_tEfNS_4arch4Sm80ELb1ELb0ELb0ELb0ELb1ELb0ELb1ELb0EEENS1_21CollectiveEpilogueFwdINS6_IJS8_SA_S9_EEENS6_IJNS7_ILi1EEESI_SI_EEESC_SE_Li128ELb0ELb1ELb0ELb0EEENS1_30DynamicPersistentTileSchedulerILi128ELi128ELb0ELb1ELb0EEEEEEEEEvNT_6ParamsE)
        /*0048*/ 	.short	0x0210
        /*004a*/ 	.short	0x0428


	//----- nvinfo : EIATTR_SW_WAR
	.align		4
.L_308:
        /*004c*/ 	.byte	0x04, 0x36
        /*004e*/ 	.short	(.L_310 - .L_309)
.L_309:
        /*0050*/ 	.word	0x00000008
.L_310:


//--------------------- .nv.info._ZN7cutlass13device_kernelIN5flash19enable_sm80_to_sm89INS1_16FlashAttnFwdSm80INS1_25CollectiveMainloopFwdSm80ILi4ELi1ELb0EN4cute5tupleIJNS5_1CILi128EEENS7_ILi112EEENS7_ILi64EEEEEELi64ENS_10bfloat16_tEfNS_4arch4Sm80ELb1ELb0ELb0ELb1ELb1ELb0ELb1ELb0EEENS1_21CollectiveEpilogueFwdINS6_IJS8_SA_S9_EEENS6_IJNS7_ILi1EEESI_SI_EEESC_SE_Li128ELb1ELb1ELb0ELb0EEENS1_19SingleTileSchedulerILb1ELb0ELb1ELi128EEEEEEEEEvNT_6ParamsE --------------------------
	.section	.nv.info._ZN7cutlass13device_kernelIN5flash19enable_sm80_to_sm89INS1_16FlashAttnFwdSm80INS1_25CollectiveMainloopFwdSm80ILi4ELi1ELb0EN4cute5tupleIJNS5_1CILi128EEENS7_ILi112EEENS7_ILi64EEEEEELi64ENS_10bfloat16_tEfNS_4arch4Sm80ELb1ELb0ELb0ELb1ELb1ELb0ELb1ELb0EEENS1_21CollectiveEpilogueFwdINS6_IJS8_SA_S9_EEENS6_IJNS7_ILi1EEESI_SI_EEESC_SE_Li128ELb1ELb1ELb0ELb0EEENS1_19SingleTileSchedulerILb1ELb0ELb1ELi128EEEEEEEEEvNT_6ParamsE,"",@"SHT_CUDA_INFO"
	.sectionflags	@""
	.align	4


	//----- nvinfo : EIATTR_CUDA_API_VERSION
	.align		4
        /*0000*/ 	.byte	0x04, 0x37
        /*0002*/ 	.short	(.L_312 - .L_311)
.L_311:
        /*0004*/ 	.word	0x00000082


	//----- nvinfo : EIATTR_KPARAM_INFO
	.align		4
.L_312:
        /*0008*/ 	.byte	0x04, 0x17
        /*000a*/ 	.short	(.L_314 - .L_313)
.L_313:
        /*000c*/ 	.word	0x00000000
        /*0010*/ 	.short	0x0000
        /*0012*/ 	.short	0x0000
        /*0014*/ 	.byte	0x00, 0xf0, 0x61, 0x10


	//----- nvinfo : EIATTR_SPARSE_MMA_MASK
	.align		4
.L_314:
        /*0018*/ 	.byte	0x03, 0x50
        /*001a*/ 	.short	0x0000


	//----- nvinfo : EIATTR_MAXREG_COUNT
	.align		4
        /*001c*/ 	.byte	0x03, 0x1b
        /*001e*/ 	.short	0x00ff


	//----- nvinfo : EIATTR_MERCURY_ISA_VERSION
	.align		4
        /*0020*/ 	.byte	0x03, 0x5f
        /*0022*/ 	.short	0x0101


	//----- nvinfo : EIATTR_EXIT_INSTR_OFFSETS
	.align		4
        /*0024*/ 	.byte	0x04, 0x1c
        /*0026*/ 	.short	(.L_316 - .L_315)


	//   ....[0]....
.L_315:
        /*0028*/ 	.word	0x00000010


	//----- nvinfo : EIATTR_MAX_THREADS
	.align		4
.L_316:
        /*002c*/ 	.byte	0x04, 0x05
        /*002e*/ 	.short	(.L_318 - .L_317)
.L_317:
        /*0030*/ 	.word	0x00000080
        /*0034*/ 	.word	0x00000001
        /*0038*/ 	.word	0x00000001


	//----- nvinfo : EIATTR_CBANK_PARAM_SIZE
	.align		4
.L_318:
        /*003c*/ 	.byte	0x03, 0x19
        /*003e*/ 	.short	0x0418


	//----- nvinfo : EIATTR_PARAM_CBANK
	.align		4
        /*0040*/ 	.byte	0x04, 0x0a
        /*0042*/ 	.short	(.L_320 - .L_319)
	.align		4
.L_319:
        /*0044*/ 	.word	index@(.nv.constant0._ZN7cutlass13device_kernelIN5flash19enable_sm80_to_sm89INS1_16FlashAttnFwdSm80INS1_25CollectiveMainloopFwdSm80ILi4ELi1ELb0EN4cute5tupleIJNS5_1CILi128EEENS7_ILi112EEENS7_ILi64EEEEEELi64ENS_10bfloat16_tEfNS_4arch4Sm80ELb1ELb0ELb0ELb1ELb1ELb0ELb1ELb0EEENS1_21CollectiveEpilogueFwdINS6_IJS8_SA_S9_EEENS6_IJNS7_ILi1EEESI_SI_EEESC_SE_Li128ELb1ELb1ELb0ELb0EEENS1_19SingleTileSchedulerILb1ELb0ELb1ELi128EEEEEEEEEvNT_6ParamsE)
        /*0048*/ 	.short	0x0210
        /*004a*/ 	.short	0x0418


	//----- nvinfo : EIATTR_SW_WAR
	.align		4
.L_320:
        /*004c*/ 	.byte	0x04, 0x36
        /*004e*/ 	.short	(.L_322 - .L_321)
.L_321:
        /*0050*/ 	.word	0x00000008
.L_322:


//--------------------- .nv.info._ZN7cutlass13device_kernelIN5flash19enable_sm80_to_sm89INS1_16FlashAttnFwdSm80INS1_25CollectiveMainloopFwdSm80ILi4ELi1ELb0EN4cute5tupleIJNS5_1CILi128EEENS7_ILi112EEENS7_ILi64EEEEEELi64ENS_10bfloat16_tEfNS_4arch4Sm80ELb1ELb0ELb0ELb1ELb1ELb1ELb1ELb0EEENS1_21CollectiveEpilogueFwdINS6_IJS8_SA_S9_EEENS6_IJNS7_ILi1EEESI_SI_EEESC_SE_Li128ELb1ELb1ELb0ELb0EEENS1_19SingleTileSchedulerILb1ELb0ELb1ELi128EEEEEEEEEvNT_6ParamsE --------------------------
	.section	.nv.info._ZN7cutlass13device_kernelIN5flash19enable_sm80_to_sm89INS1_16FlashAttnFwdSm80INS1_25CollectiveMainloopFwdSm80ILi4ELi1ELb0EN4cute5tupleIJNS5_1CILi128EEENS7_ILi112EEENS7_ILi64EEEEEELi64ENS_10bfloat16_tEfNS_4arch4Sm80ELb1ELb0ELb0ELb1ELb1ELb1ELb1ELb0EEENS1_21CollectiveEpilogueFwdINS6_IJS8_SA_S9_EEENS6_IJNS7_ILi1EEESI_SI_EEESC_SE_Li128ELb1ELb1ELb0ELb0EEENS1_19SingleTileSchedulerILb1ELb0ELb1ELi128EEEEEEEEEvNT_6ParamsE,"",@"SHT_CUDA_INFO"
	.sectionflags	@""
	.align	4


	//----- nvinfo : EIATTR_CUDA_API_VERSION
	.align		4
        /*0000*/ 	.byte	0x04, 0x37
        /*0002*/ 	.short	(.L_324 - .L_323)
.L_323:
        /*0004*/ 	.word	0x00000082


	//----- nvinfo : EIATTR_KPARAM_INFO
	.align		4
.L_324:
        /*0008*/ 	.byte	0x04, 0x17
        /*000a*/ 	.short	(.L_326 - .L_325)
.L_325:
        /*000c*/ 	.word	0x00000000
        /*0010*/ 	.short	0x0000
        /*0012*/ 	.short	0x0000
        /*0014*/ 	.byte	0x00, 0xf0, 0x61, 0x10


	//----- nvinfo : EIATTR_SPARSE_MMA_MASK
	.align		4
.L_326:
        /*0018*/ 	.byte	0x03, 0x50
        /*001a*/ 	.short	0x0000


	//----- nvinfo : EIATTR_MAXREG_COUNT
	.align		4
        /*001c*/ 	.byte	0x03, 0x1b
        /*001e*/ 	.short	0x00ff


	//----- nvinfo : EIATTR_MERCURY_ISA_VERSION
	.align		4
        /*0020*/ 	.byte	0x03, 0x5f
        /*0022*/ 	.short	0x0101


	//----- nvinfo : EIATTR_EXIT_INSTR_OFFSETS
	.align		4
        /*0024*/ 	.byte	0x04, 0x1c
        /*0026*/ 	.short	(.L_328 - .L_327)


	//   ....[0]....
.L_327:
        /*0028*/ 	.word	0x00000010


	//----- nvinfo : EIATTR_MAX_THREADS
	.align		4
.L_328:
        /*002c*/ 	.byte	0x04, 0x05
        /*002e*/ 	.short	(.L_330 - .L_329)
.L_329:
        /*0030*/ 	.word	0x00000080
        /*0034*/ 	.word	0x00000001
        /*0038*/ 	.word	0x00000001


	//----- nvinfo : EIATTR_CBANK_PARAM_SIZE
	.align		4
.L_330:
        /*003c*/ 	.byte	0x03, 0x19
        /*003e*/ 	.short	0x0418


	//----- nvinfo : EIATTR_PARAM_CBANK
	.align		4
        /*0040*/ 	.byte	0x04, 0x0a
        /*0042*/ 	.short	(.L_332 - .L_331)
	.align		4
.L_331:
        /*0044*/ 	.word	index@(.nv.constant0._ZN7cutlass13device_kernelIN5flash19enable_sm80_to_sm89INS1_16FlashAttnFwdSm80INS1_25CollectiveMainloopFwdSm80ILi4ELi1ELb0EN4cute5tupleIJNS5_1CILi128EEENS7_ILi112EEENS7_ILi64EEEEEELi64ENS_10bfloat16_tEfNS_4arch4Sm80ELb1ELb0ELb0ELb1ELb1ELb1ELb1ELb0EEENS1_21CollectiveEpilogueFwdINS6_IJS8_SA_S9_EEENS6_IJNS7_ILi1EEESI_SI_EEESC_SE_Li128ELb1ELb1ELb0ELb0EEENS1_19SingleTileSchedulerILb1ELb0ELb1ELi128EEEEEEEEEvNT_6ParamsE)
        /*0048*/ 	.short	0x0210
        /*004a*/ 	.short	0x0418


	//----- nvinfo : EIATTR_SW_WAR
	.align		4
.L_332:
        /*004c*/ 	.byte	0x04, 0x36
        /*004e*/ 	.short	(.L_334 - .L_333)
.L_333:
        /*0050*/ 	.word	0x00000008
.L_334:


//--------------------- .nv.callgraph             --------------------------
	.section	.nv.callgraph,"",@"SHT_CUDA_CALLGRAPH"
	.align	4
	.sectionentsize	8
	.align		4
        /*0000*/ 	.word	0x00000000
	.align		4
        /*0004*/ 	.word	0xffffffff
	.align		4
        /*0008*/ 	.word	0x00000000
	.align		4
        /*000c*/ 	.word	0xfffffffe
	.align		4
        /*0010*/ 	.word	0x00000000
	.align		4
        /*0014*/ 	.word	0xfffffffd
	.align		4
        /*0018*/ 	.word	0x00000000
	.align		4
        /*001c*/ 	.word	0xfffffffc


//--------------------- .nv.constant4             --------------------------
	.section	.nv.constant4,"a",@progbits
	.align	8
	.align		8
.nv.constant4:
        /*0000*/ 	.dword	_ZN82_INTERNAL_b44d191f_46_flash_fwd_hdim64_bf16_paged_softcapall_sm80_cu_49158569_38714cuda3std3__45__cpo5beginE
	.align		8
        /*0008*/ 	.dword	_ZN82_INTERNAL_b44d191f_46_flash_fwd_hdim64_bf16_paged_softcapall_sm80_cu_49158569_38714cuda3std3__45__cpo3endE
	.align		8
        /*0010*/ 	.dword	_ZN82_INTERNAL_b44d191f_46_flash_fwd_hdim64_bf16_paged_softcapall_sm80_cu_49158569_38714cuda3std3__45__cpo6cbeginE
	.align		8
        /*0018*/ 	.dword	_ZN82_INTERNAL_b44d191f_46_flash_fwd_hdim64_bf16_paged_softcapall_sm80_cu_49158569_38714cuda3std3__45__cpo4cendE
	.align		8
        /*0020*/ 	.dword	_ZN82_INTERNAL_b44d191f_46_flash_fwd_hdim64_bf16_paged_softcapall_sm80_cu_49158569_38714cuda3std3__484_GLOBAL__N__b44d191f_46_flash_fwd_hdim64_bf16_paged_softcapall_sm80_cu_49158569_38716ignoreE
	.align		8
        /*0028*/ 	.dword	_ZN82_INTERNAL_b44d191f_46_flash_fwd_hdim64_bf16_paged_softcapall_sm80_cu_49158569_38714cuda3std3__419piecewise_constructE
	.align		8
        /*0030*/ 	.dword	_ZN82_INTERNAL_b44d191f_46_flash_fwd_hdim64_bf16_paged_softcapall_sm80_cu_49158569_38714cuda3std3__48in_placeE
	.align		8
        /*0038*/ 	.dword	_ZN82_INTERNAL_b44d191f_46_flash_fwd_hdim64_bf16_paged_softcapall_sm80_cu_49158569_38714cuda3std6ranges3__45__cpo4swapE
	.align		8
        /*0040*/ 	.dword	_ZN82_INTERNAL_b44d191f_46_flash_fwd_hdim64_bf16_paged_softcapall_sm80_cu_49158569_38714cuda3std6ranges3__45__cpo9iter_moveE
	.align		8
        /*0048*/ 	.dword	_ZN82_INTERNAL_b44d191f_46_flash_fwd_hdim64_bf16_paged_softcapall_sm80_cu_49158569_38714cute7productE
	.align		8
        /*0050*/ 	.dword	_ZN82_INTERNAL_b44d191f_46_flash_fwd_hdim64_bf16_paged_softcapall_sm80_cu_49158569_38714cute1_E


//--------------------- .text._ZN7cutlass13device_kernelIN5flash19enable_sm80_to_sm89INS1_16FlashAttnFwdSm80INS1_25CollectiveMainloopFwdSm80ILi4ELi1ELb0EN4cute5tupleIJNS5_1CILi128EEENS7_ILi112EEENS7_ILi64EEEEEELi64ENS_10bfloat16_tEfNS_4arch4Sm80ELb0ELb0ELb1ELb0ELb1ELb0ELb1ELb0EEENS1_21CollectiveEpilogueFwdINS6_IJS8_SA_S9_EEENS6_IJNS7_ILi1EEESI_SI_EEESC_SE_Li128ELb0ELb1ELb0ELb0EEENS1_19SingleTileSchedulerILb0ELb0ELb1ELi128EEEEEEEEEvNT_6ParamsE --------------------------
	.section	.text._ZN7cutlass13device_kernelIN5flash19enable_sm80_to_sm89INS1_16FlashAttnFwdSm80INS1_25CollectiveMainloopFwdSm80ILi4ELi1ELb0EN4cute5tupleIJNS5_1CILi128EEENS7_ILi112EEENS7_ILi64EEEEEELi64ENS_10bfloat16_tEfNS_4arch4Sm80ELb0ELb0ELb1ELb0ELb1ELb0ELb1ELb0EEENS1_21CollectiveEpilogueFwdINS6_IJS8_SA_S9_EEENS6_IJNS7_ILi1EEESI_SI_EEESC_SE_Li128ELb0ELb1ELb0ELb0EEENS1_19SingleTileSchedulerILb0ELb0ELb1ELi128EEEEEEEEEvNT_6ParamsE,"ax",@progbits
	.align	128
.text._ZN7cutlass13device_kernelIN5flash19enable_sm80_to_sm89INS1_16FlashAttnFwdSm80INS1_25CollectiveMainloopFwdSm80ILi4ELi1ELb0EN4cute5tupleIJNS5_1CILi128EEENS7_ILi112EEENS7_ILi64EEEEEELi64ENS_10bfloat16_tEfNS_4arch4Sm80ELb0ELb0ELb1ELb0ELb1ELb0ELb1ELb0EEENS1_21CollectiveEpilogueFwdINS6_IJS8_SA_S9_EEENS6_IJNS7_ILi1EEESI_SI_EEESC_SE_Li128ELb0ELb1ELb0ELb0EEENS1_19SingleTileSchedulerILb0ELb0ELb1ELi128EEEEEEEEEvNT_6ParamsE:
        .type           _ZN7cutlass13device_kernelIN5flash19enable_sm80_to_sm89INS1_16FlashAttnFwdSm80INS1_25CollectiveMainloopFwdSm80ILi4ELi1ELb0EN4cute5tupleIJNS5_1CILi128EEENS7_ILi112EEENS7_ILi64EEEEEELi64ENS_10bfloat16_tEfNS_4arch4Sm80ELb0ELb0ELb1ELb0ELb1ELb0ELb1ELb0EEENS1_21CollectiveEpilogueFwdINS6_IJS8_SA_S9_EEENS6_IJNS7_ILi1EEESI_SI_EEESC_SE_Li128ELb0ELb1ELb0ELb0EEENS1_19SingleTileSchedulerILb0ELb0ELb1ELi128EEEEEEEEEvNT_6ParamsE,@function
        .size           _ZN7cutlass13device_kernelIN5flash19enable_sm80_to_sm89INS1_16FlashAttnFwdSm80INS1_25CollectiveMainloopFwdSm80ILi4ELi1ELb0EN4cute5tupleIJNS5_1CILi128EEENS7_ILi112EEENS7_ILi64EEEEEELi64ENS_10bfloat16_tEfNS_4arch4Sm80ELb0ELb0ELb1ELb0ELb1ELb0ELb1ELb0EEENS1_21CollectiveEpilogueFwdINS6_IJS8_SA_S9_EEENS6_IJNS7_ILi1EEESI_SI_EEESC_SE_Li128ELb0ELb1ELb0ELb0EEENS1_19SingleTileSchedulerILb0ELb0ELb1ELi128EEEEEEEEEvNT_6ParamsE,(.L_x_18 - _ZN7cutlass13device_kernelIN5flash19enable_sm80_to_sm89INS1_16FlashAttnFwdSm80INS1_25CollectiveMainloopFwdSm80ILi4ELi1ELb0EN4cute5tupleIJNS5_1CILi128EEENS7_ILi112EEENS7_ILi64EEEEEELi64ENS_10bfloat16_tEfNS_4arch4Sm80ELb0ELb0ELb1ELb0ELb1ELb0ELb1ELb0EEENS1_21CollectiveEpilogueFwdINS6_IJS8_SA_S9_EEENS6_IJNS7_ILi1EEESI_SI_EEESC_SE_Li128ELb0ELb1ELb0ELb0EEENS1_19SingleTileSchedulerILb0ELb0ELb1ELi128EEEEEEEEEvNT_6ParamsE)
        .other          _ZN7cutlass13device_kernelIN5flash19enable_sm80_to_sm89INS1_16FlashAttnFwdSm80INS1_25CollectiveMainloopFwdSm80ILi4ELi1ELb0EN4cute5tupleIJNS5_1CILi128EEENS7_ILi112EEENS7_ILi64EEEEEELi64ENS_10bfloat16_tEfNS_4arch4Sm80ELb0ELb0ELb1ELb0ELb1ELb0ELb1ELb0EEENS1_21CollectiveEpilogueFwdINS6_IJS8_SA_S9_EEENS6_IJNS7_ILi1EEESI_SI_EEESC_SE_Li128ELb0ELb1ELb0ELb0EEENS1_19SingleTileSchedulerILb0ELb0ELb1ELi128EEEEEEEEEvNT_6ParamsE,@"STO_CUDA_ENTRY STV_DEFAULT"
_ZN7cutlass13device_kernelIN5flash19enable_sm80_to_sm89INS1_16FlashAttnFwdSm80INS1_25CollectiveMainloopFwdSm80ILi4ELi1ELb0EN4cute5tupleIJNS5_1CILi128EEENS7_ILi112EEENS7_ILi64EEEEEELi64ENS_10bfloat16_tEfNS_4arch4Sm80ELb0ELb0ELb1ELb0ELb1ELb0ELb1ELb0EEENS1_21CollectiveEpilogueFwdINS6_IJS8_SA_S9_EEENS6_IJNS7_ILi1EEESI_SI_EEESC_SE_Li128ELb0ELb1ELb0ELb0EEENS1_19SingleTileSchedulerILb0ELb0ELb1ELi128EEEEEEEEEvNT_6ParamsE:
[----:B------:R-:W-:Y:S01]  /*0000*/  LDC R1, c[0x0][0x28] ;  /* 0x00000a00ff017b82 */ /* 0x000fe20000000800 */
[----:B------:R-:W-:Y:S05]  /*0010*/  EXIT ;  /* 0x000000000000794d */ /* 0x000fea0003800000 */
.L_x_0:
[----:B------:R-:W-:-:S00]  /*0020*/  BRA `(.L_x_0) ;  /* 0xfffffffc00fc7947 */ /* 0x000fc0000383ffff */
[----:B------:R-:W-:-:S00]  /*0030*/  NOP ;  /* 0x0000000000007918 */ /* 0x000fc00000000000 */
        /* <DEDUP_REMOVED lines=12> */
.L_x_18:


//--------------------- .text._ZN7cutlass13device_kernelIN5flash19enable_sm80_to_sm89INS1_16FlashAttnFwdSm80INS1_25CollectiveMainloopFwdSm80ILi4ELi1ELb0EN4cute5tupleIJNS5_1CILi128EEENS7_ILi112EEENS7_ILi64EEEEEELi64ENS_10bfloat16_tEfNS_4arch4Sm80ELb0ELb0ELb1ELb1ELb1ELb0ELb1ELb0EEENS1_21CollectiveEpilogueFwdINS6_IJS8_SA_S9_EEENS6_IJNS7_ILi1EEESI_SI_EEESC_SE_Li128ELb1ELb1ELb0ELb0EEENS1_19SingleTileSchedulerILb1ELb0ELb1ELi128EEEEEEEEEvNT_6ParamsE --------------------------
	.section	.text._ZN7cutlass13device_kernelIN5flash19enable_sm80_to_sm89INS1_16FlashAttnFwdSm80INS1_25CollectiveMainloopFwdSm80ILi4ELi1ELb0EN4cute5tupleIJNS5_1CILi128EEENS7_ILi112EEENS7_ILi64EEEEEELi64ENS_10bfloat16_tEfNS_4arch4Sm80ELb0ELb0ELb1ELb1ELb1ELb0ELb1ELb0EEENS1_21CollectiveEpilogueFwdINS6_IJS8_SA_S9_EEENS6_IJNS7_ILi1EEESI_SI_EEESC_SE_Li128ELb1ELb1ELb0ELb0EEENS1_19SingleTileSchedulerILb1ELb0ELb1ELi128EEEEEEEEEvNT_6ParamsE,"ax",@progbits
	.align	128
.text._ZN7cutlass13device_kernelIN5flash19enable_sm80_to_sm89INS1_16FlashAttnFwdSm80INS1_25CollectiveMainloopFwdSm80ILi4ELi1ELb0EN4cute5tupleIJNS5_1CILi128EEENS7_ILi112EEENS7_ILi64EEEEEELi64ENS_10bfloat16_tEfNS_4arch4Sm80ELb0ELb0ELb1ELb1ELb1ELb0ELb1ELb0EEENS1_21CollectiveEpilogueFwdINS6_IJS8_SA_S9_EEENS6_IJNS7_ILi1EEESI_SI_EEESC_SE_Li128ELb1ELb1ELb0ELb0EEENS1_19SingleTileSchedulerILb1ELb0ELb1ELi128EEEEEEEEEvNT_6ParamsE:
        .type           _ZN7cutlass13device_kernelIN5flash19enable_sm80_to_sm89INS1_16FlashAttnFwdSm80INS1_25CollectiveMainloopFwdSm80ILi4ELi1ELb0EN4cute5tupleIJNS5_1CILi128EEENS7_ILi112EEENS7_ILi64EEEEEELi64ENS_10bfloat16_tEfNS_4arch4Sm80ELb0ELb0ELb1ELb1ELb1ELb0ELb1ELb0EEENS1_21CollectiveEpilogueFwdINS6_IJS8_SA_S9_EEENS6_IJNS7_ILi1EEESI_SI_EEESC_SE_Li128ELb1ELb1ELb0ELb0EEENS1_19SingleTileSchedulerILb1ELb0ELb1ELi128EEEEEEEEEvNT_6ParamsE,@function
        .size           _ZN7cutlass13device_kernelIN5flash19enable_sm80_to_sm89INS1_16FlashAttnFwdSm80INS1_25CollectiveMainloopFwdSm80ILi4ELi1ELb0EN4cute5tupleIJNS5_1CILi128EEENS7_ILi112EEENS7_ILi64EEEEEELi64ENS_10bfloat16_tEfNS_4arch4Sm80ELb0ELb0ELb1ELb1ELb1ELb0ELb1ELb0EEENS1_21CollectiveEpilogueFwdINS6_IJS8_SA_S9_EEENS6_IJNS7_ILi1EEESI_SI_EEESC_SE_Li128ELb1ELb1ELb0ELb0EEENS1_19SingleTileSchedulerILb1ELb0ELb1ELi128EEEEEEEEEvNT_6ParamsE,(.L_x_19 - _ZN7cutlass13device_kernelIN5flash19enable_sm80_to_sm89INS1_16FlashAttnFwdSm80INS1_25CollectiveMainloopFwdSm80ILi4ELi1ELb0EN4cute5tupleIJNS5_1CILi128EEENS7_ILi112EEENS7_ILi64EEEEEELi64ENS_10bfloat16_tEfNS_4arch4Sm80ELb0ELb0ELb1ELb1ELb1ELb0ELb1ELb0EEENS1_21CollectiveEpilogueFwdINS6_IJS8_SA_S9_EEENS6_IJNS7_ILi1EEESI_SI_EEESC_SE_Li128ELb1ELb1ELb0ELb0EEENS1_19SingleTileSchedulerILb1ELb0ELb1ELi128EEEEEEEEEvNT_6ParamsE)
        .other          _ZN7cutlass13device_kernelIN5flash19enable_sm80_to_sm89INS1_16FlashAttnFwdSm80INS1_25CollectiveMainloopFwdSm80ILi4ELi1ELb0EN4cute5tupleIJNS5_1CILi128EEENS7_ILi112EEENS7_ILi64EEEEEELi64ENS_10bfloat16_tEfNS_4arch4Sm80ELb0ELb0ELb1ELb1ELb1ELb0ELb1ELb0EEENS1_21CollectiveEpilogueFwdINS6_IJS8_SA_S9_EEENS6_IJNS7_ILi1EEESI_SI_EEESC_SE_Li128ELb1ELb1ELb0ELb0EEENS1_19SingleTileSchedulerILb1ELb0ELb1ELi128EEEEEEEEEvNT_6ParamsE,@"STO_CUDA_ENTRY STV_DEFAULT"
_ZN7cutlass13device_kernelIN5flash19enable_sm80_to_sm89INS1_16FlashAttnFwdSm80INS1_25CollectiveMainloopFwdSm80ILi4ELi1ELb0EN4cute5tupleIJNS5_1CILi128EEENS7_ILi112EEENS7_ILi64EEEEEELi64ENS_10bfloat16_tEfNS_4arch4Sm80ELb0ELb0ELb1ELb1ELb1ELb0ELb1ELb0EEENS1_21CollectiveEpilogueFwdINS6_IJS8_SA_S9_EEENS6_IJNS7_ILi1EEESI_SI_EEESC_SE_Li128ELb1ELb1ELb0ELb0EEENS1_19SingleTileSchedulerILb1ELb0ELb1ELi128EEEEEEEEEvNT_6ParamsE:
[----:B------:R-:W-:Y:S01]  /*0000*/  LDC R1, c[0x0][0x28] ;  /* 0x00000a00ff017b82 */ /* 0x000fe20000000800 */
[----:B------:R-:W-:Y:S05]  /*0010*/  EXIT ;  /* 0x000000000000794d */ /* 0x000fea0003800000 */
.L_x_1:
        /* <DEDUP_REMOVED lines=14> */
.L_x_19:


//--------------------- .text._ZN7cutlass13device_kernelIN5flash19enable_sm80_to_sm89INS1_16FlashAttnFwdSm80INS1_25CollectiveMainloopFwdSm80ILi4ELi1ELb0EN4cute5tupleIJNS5_1CILi128EEENS7_ILi112EEENS7_ILi64EEEEEELi64ENS_10bfloat16_tEfNS_4arch4Sm80ELb0ELb0ELb1ELb1ELb1ELb1ELb1ELb0EEENS1_21CollectiveEpilogueFwdINS6_IJS8_SA_S9_EEENS6_IJNS7_ILi1EEESI_SI_EEESC_SE_Li128ELb1ELb1ELb0ELb0EEENS1_19SingleTileSchedulerILb1ELb0ELb1ELi128EEEEEEEEEvNT_6ParamsE --------------------------
	.section	.text._ZN7cutlass13device_kernelIN5flash19enable_sm80_to_sm89INS1_16FlashAttnFwdSm80INS1_25CollectiveMainloopFwdSm80ILi4ELi1ELb0EN4cute5tupleIJNS5_1CILi128EEENS7_ILi112EEENS7_ILi64EEEEEELi64ENS_10bfloat16_tEfNS_4arch4Sm80ELb0ELb0ELb1ELb1ELb1ELb1ELb1ELb0EEENS1_21CollectiveEpilogueFwdINS6_IJS8_SA_S9_EEENS6_IJNS7_ILi1EEESI_SI_EEESC_SE_Li128ELb1ELb1ELb0ELb0EEENS1_19SingleTileSchedulerILb1ELb0ELb1ELi128EEEEEEEEEvNT_6ParamsE,"ax",@progbits
	.align	128
.text._ZN7cutlass13device_kernelIN5flash19enable_sm80_to_sm89INS1_16FlashAttnFwdSm80INS1_25CollectiveMainloopFwdSm80ILi4ELi1ELb0EN4cute5tupleIJNS5_1CILi128EEENS7_ILi112EEENS7_ILi64EEEEEELi64ENS_10bfloat16_tEfNS_4arch4Sm80ELb0ELb0ELb1ELb1ELb1ELb1ELb1ELb0EEENS1_21CollectiveEpilogueFwdINS6_IJS8_SA_S9_EEENS6_IJNS7_ILi1EEESI_SI_EEESC_SE_Li128ELb1ELb1ELb0ELb0EEENS1_19SingleTileSchedulerILb1ELb0ELb1ELi128EEEEEEEEEvNT_6ParamsE:
        .type           _ZN7cutlass13device_kernelIN5flash19enable_sm80_to_sm89INS1_16FlashAttnFwdSm80INS1_25CollectiveMainloopFwdSm80ILi4ELi1ELb0EN4cute5tupleIJNS5_1CILi128EEENS7_ILi112EEENS7_ILi64EEEEEELi64ENS_10bfloat16_tEfNS_4arch4Sm80ELb0ELb0ELb1ELb1ELb1ELb1ELb1ELb0EEENS1_21CollectiveEpilogueFwdINS6_IJS8_SA_S9_EEENS6_IJNS7_ILi1EEESI_SI_EEESC_SE_Li128ELb1ELb1ELb0ELb0EEENS1_19SingleTileSchedulerILb1ELb0ELb1ELi128EEEEEEEEEvNT_6ParamsE,@function
        .size           _ZN7cutlass13device_kernelIN5flash19enable_sm80_to_sm89INS1_16FlashAttnFwdSm80INS1_25CollectiveMainloopFwdSm80ILi4ELi1ELb0EN4cute5tupleIJNS5_1CILi128EEENS7_ILi112EEENS7_ILi64EEEEEELi64ENS_10bfloat16_tEfNS_4arch4Sm80ELb0ELb0ELb1ELb1ELb1ELb1ELb1ELb0EEENS1_21CollectiveEpilogueFwdINS6_IJS8_SA_S9_EEENS6_IJNS7_ILi1EEESI_SI_EEESC_SE_Li128ELb1ELb1ELb0ELb0EEENS1_19SingleTileSchedulerILb1ELb0ELb1ELi128EEEEEEEEEvNT_6ParamsE,(.L_x_20 - _ZN7cutlass13device_kernelIN5flash19enable_sm80_to_sm89INS1_16FlashAttnFwdSm80INS1_25CollectiveMainloopFwdSm80ILi4ELi1ELb0EN4cute5tupleIJNS5_1CILi128EEENS7_ILi112EEENS7_ILi64EEEEEELi64ENS_10bfloat16_tEfNS_4arch4Sm80ELb0ELb0ELb1ELb1ELb1ELb1ELb1ELb0EEENS1_21CollectiveEpilogueFwdINS6_IJS8_SA_S9_EEENS6_IJNS7_ILi1EEESI_SI_EEESC_SE_Li128ELb1ELb1ELb0ELb0EEENS1_19SingleTileSchedulerILb1ELb0ELb1ELi128EEEEEEEEEvNT_6ParamsE)
        .other          _ZN7cutlass13device_kernelIN5flash19enable_sm80_to_sm89INS1_16FlashAttnFwdSm80INS1_25CollectiveMainloopFwdSm80ILi4ELi1ELb0EN4cute5tupleIJNS5_1CILi128EEENS7_ILi112EEENS7_ILi64EEEEEELi64ENS_10bfloat16_tEfNS_4arch4Sm80ELb0ELb0ELb1ELb1ELb1ELb1ELb1ELb0EEENS1_21CollectiveEpilogueFwdINS6_IJS8_SA_S9_EEENS6_IJNS7_ILi1EEESI_SI_EEESC_SE_Li128ELb1ELb1ELb0ELb0EEENS1_19SingleTileSchedulerILb1ELb0ELb1ELi128EEEEEEEEEvNT_6ParamsE,@"STO_CUDA_ENTRY STV_DEFAULT"
_ZN7cutlass13device_kernelIN5flash19enable_sm80_to_sm89INS1_16FlashAttnFwdSm80INS1_25CollectiveMainloopFwdSm80ILi4ELi1ELb0EN4cute5tupleIJNS5_1CILi128EEENS7_ILi112EEENS7_ILi64EEEEEELi64ENS_10bfloat16_tEfNS_4arch4Sm80ELb0ELb0ELb1ELb1ELb1ELb1ELb1ELb0EEENS1_21CollectiveEpilogueFwdINS6_IJS8_SA_S9_EEENS6_IJNS7_ILi1EEESI_SI_EEESC_SE_Li128ELb1ELb1ELb0ELb0EEENS1_19SingleTileSchedulerILb1ELb0ELb1ELi128EEEEEEEEEvNT_6ParamsE:
[----:B------:R-:W-:Y:S01]  /*0000*/  LDC R1, c[0x0][0x28] ;  /* 0x00000a00ff017b82 */ /* 0x000fe20000000800 */
[----:B------:R-:W-:Y:S05]  /*0010*/  EXIT ;  /* 0x000000000000794d */ /* 0x000fea0003800000 */
.L_x_2:
        /* <DEDUP_REMOVED lines=14> */
.L_x_20:


//--------------------- .text._ZN7cutlass13device_kernelIN5flash19enable_sm80_to_sm89INS1_16FlashAttnFwdSm80INS1_25CollectiveMainloopFwdSm80ILi4ELi1ELb0EN4cute5tupleIJNS5_1CILi128EEENS7_ILi96EEENS7_ILi64EEEEEELi64ENS_10bfloat16_tEfNS_4arch4Sm80ELb0ELb1ELb1ELb0ELb1ELb0ELb1ELb0EEENS1_21CollectiveEpilogueFwdINS6_IJS8_SA_S9_EEENS6_IJNS7_ILi1EEESI_SI_EEESC_SE_Li128ELb0ELb1ELb0ELb0EEENS1_19SingleTileSchedulerILb0ELb0ELb1ELi128EEEEEEEEEvNT_6ParamsE --------------------------
	.section	.text._ZN7cutlass13device_kernelIN5flash19enable_sm80_to_sm89INS1_16FlashAttnFwdSm80INS1_25CollectiveMainloopFwdSm80ILi4ELi1ELb0EN4cute5tupleIJNS5_1CILi128EEENS7_ILi96EEENS7_ILi64EEEEEELi64ENS_10bfloat16_tEfNS_4arch4Sm80ELb0ELb1ELb1ELb0ELb1ELb0ELb1ELb0EEENS1_21CollectiveEpilogueFwdINS6_IJS8_SA_S9_EEENS6_IJNS7_ILi1EEESI_SI_EEESC_SE_Li128ELb0ELb1ELb0ELb0EEENS1_19SingleTileSchedulerILb0ELb0ELb1ELi128EEEEEEEEEvNT_6ParamsE,"ax",@progbits
	.align	128
.text._ZN7cutlass13device_kernelIN5flash19enable_sm80_to_sm89INS1_16FlashAttnFwdSm80INS1_25CollectiveMainloopFwdSm80ILi4ELi1ELb0EN4cute5tupleIJNS5_1CILi128EEENS7_ILi96EEENS7_ILi64EEEEEELi64ENS_10bfloat16_tEfNS_4arch4Sm80ELb0ELb1ELb1ELb0ELb1ELb0ELb1ELb0EEENS1_21CollectiveEpilogueFwdINS6_IJS8_SA_S9_EEENS6_IJNS7_ILi1EEESI_SI_EEESC_SE_Li128ELb0ELb1ELb0ELb0EEENS1_19SingleTileSchedulerILb0ELb0ELb1ELi128EEEEEEEEEvNT_6ParamsE:
        .type           _ZN7cutlass13device_kernelIN5flash19enable_sm80_to_sm89INS1_16FlashAttnFwdSm80INS1_25CollectiveMainloopFwdSm80ILi4ELi1ELb0EN4cute5tupleIJNS5_1CILi128EEENS7_ILi96EEENS7_ILi64EEEEEELi64ENS_10bfloat16_tEfNS_4arch4Sm80ELb0ELb1ELb1ELb0ELb1ELb0ELb1ELb0EEENS1_21CollectiveEpilogueFwdINS6_IJS8_SA_S9_EEENS6_IJNS7_ILi1EEESI_SI_EEESC_SE_Li128ELb0ELb1ELb0ELb0EEENS1_19SingleTileSchedulerILb0ELb0ELb1ELi128EEEEEEEEEvNT_6ParamsE,@function
        .size           _ZN7cutlass13device_kernelIN5flash19enable_sm80_to_sm89INS1_16FlashAttnFwdSm80INS1_25CollectiveMainloopFwdSm80ILi4ELi1ELb0EN4cute5tupleIJNS5_1CILi128EEENS7_ILi96EEENS7_ILi64EEEEEELi64ENS_10bfloat16_tEfNS_4arch4Sm80ELb0ELb1ELb1ELb0ELb1ELb0ELb1ELb0EEENS1_21CollectiveEpilogueFwdINS6_IJS8_SA_S9_EEENS6_IJNS7_ILi1EEESI_SI_EEESC_SE_Li128ELb0ELb1ELb0ELb0EEENS1_19SingleTileSchedulerILb0ELb0ELb1ELi128EEEEEEEEEvNT_6ParamsE,(.L_x_21 - _ZN7cutlass13device_kernelIN5flash19enable_sm80_to_sm89INS1_16FlashAttnFwdSm80INS1_25CollectiveMainloopFwdSm80ILi4ELi1ELb0EN4cute5tupleIJNS5_1CILi128EEENS7_ILi96EEENS7_ILi64EEEEEELi64ENS_10bfloat16_tEfNS_4arch4Sm80ELb0ELb1ELb1ELb0ELb1ELb0ELb1ELb0EEENS1_21CollectiveEpilogueFwdINS6_IJS8_SA_S9_EEENS6_IJNS7_ILi1EEESI_SI_EEESC_SE_Li128ELb0ELb1ELb0ELb0EEENS1_19SingleTileSchedulerILb0ELb0ELb1ELi128EEEEEEEEEvNT_6ParamsE)
        .other          _ZN7cutlass13device_kernelIN5flash19enable_sm80_to_sm89INS1_16FlashAttnFwdSm80INS1_25CollectiveMainloopFwdSm80ILi4ELi1ELb0EN4cute5tupleIJNS5_1CILi128EEENS7_ILi96EEENS7_ILi64EEEEEELi64ENS_10bfloat16_tEfNS_4arch4Sm80ELb0ELb1ELb1ELb0ELb1ELb0ELb1ELb0EEENS1_21CollectiveEpilogueFwdINS6_IJS8_SA_S9_EEENS6_IJNS7_ILi1EEESI_SI_EEESC_SE_Li128ELb0ELb1ELb0ELb0EEENS1_19SingleTileSchedulerILb0ELb0ELb1ELi128EEEEEEEEEvNT_6ParamsE,@"STO_CUDA_ENTRY STV_DEFAULT"
_ZN7cutlass13device_kernelIN5flash19enable_sm80_to_sm89INS1_16FlashAttnFwdSm80INS1_25CollectiveMainloopFwdSm80ILi4ELi1ELb0EN4cute5tupleIJNS5_1CILi128EEENS7_ILi96EEENS7_ILi64EEEEEELi64ENS_10bfloat16_tEfNS_4arch4Sm80ELb0ELb1ELb1ELb0ELb1ELb0ELb1ELb0EEENS1_21CollectiveEpilogueFwdINS6_IJS8_SA_S9_EEENS6_IJNS7_ILi1EEESI_SI_EEESC_SE_Li128ELb0ELb1ELb0ELb0EEENS1_19SingleTileSchedulerILb0ELb0ELb1ELi128EEEEEEEEEvNT_6ParamsE:
[----:B------:R-:W-:Y:S01]  /*0000*/  LDC R1, c[0x0][0x28] ;  /* 0x00000a00ff017b82 */ /* 0x000fe20000000800 */
[----:B------:R-:W-:Y:S05]  /*0010*/  EXIT ;  /* 0x000000000000794d */ /* 0x000fea0003800000 */
.L_x_3:
        /* <DEDUP_REMOVED lines=14> */
.L_x_21:


//--------------------- .text._ZN7cutlass13device_kernelIN5flash19enable_sm80_to_sm89INS1_16FlashAttnFwdSm80INS1_25CollectiveMainloopFwdSm80ILi4ELi1ELb0EN4cute5tupleIJNS5_1CILi128EEENS7_ILi96EEENS7_ILi64EEEEEELi64ENS_10bfloat16_tEfNS_4arch4Sm80ELb0ELb1ELb1ELb1ELb1ELb0ELb1ELb0EEENS1_21CollectiveEpilogueFwdINS6_IJS8_SA_S9_EEENS6_IJNS7_ILi1EEESI_SI_EEESC_SE_Li128ELb1ELb1ELb0ELb0EEENS1_19SingleTileSchedulerILb1ELb0ELb1ELi128EEEEEEEEEvNT_6ParamsE --------------------------
	.section	.text._ZN7cutlass13device_kernelIN5flash19enable_sm80_to_sm89INS1_16FlashAttnFwdSm80INS1_25CollectiveMainloopFwdSm80ILi4ELi1ELb0EN4cute5tupleIJNS5_1CILi128EEENS7_ILi96EEENS7_ILi64EEEEEELi64ENS_10bfloat16_tEfNS_4arch4Sm80ELb0ELb1ELb1ELb1ELb1ELb0ELb1ELb0EEENS1_21CollectiveEpilogueFwdINS6_IJS8_SA_S9_EEENS6_IJNS7_ILi1EEESI_SI_EEESC_SE_Li128ELb1ELb1ELb0ELb0EEENS1_19SingleTileSchedulerILb1ELb0ELb1ELi128EEEEEEEEEvNT_6ParamsE,"ax",@progbits
	.align	128
.text._ZN7cutlass13device_kernelIN5flash19enable_sm80_to_sm89INS1_16FlashAttnFwdSm80INS1_25CollectiveMainloopFwdSm80ILi4ELi1ELb0EN4cute5tupleIJNS5_1CILi128EEENS7_ILi96EEENS7_ILi64EEEEEELi64ENS_10bfloat16_tEfNS_4arch4Sm80ELb0ELb1ELb1ELb1ELb1ELb0ELb1ELb0EEENS1_21CollectiveEpilogueFwdINS6_IJS8_SA_S9_EEENS6_IJNS7_ILi1EEESI_SI_EEESC_SE_Li128ELb1ELb1ELb0ELb0EEENS1_19SingleTileSchedulerILb1ELb0ELb1ELi128EEEEEEEEEvNT_6ParamsE:
        .type           _ZN7cutlass13device_kernelIN5flash19enable_sm80_to_sm89INS1_16FlashAttnFwdSm80INS1_25CollectiveMainloopFwdSm80ILi4ELi1ELb0EN4cute5tupleIJNS5_1CILi128EEENS7_ILi96EEENS7_ILi64EEEEEELi64ENS_10bfloat16_tEfNS_4arch4Sm80ELb0ELb1ELb1ELb1ELb1ELb0ELb1ELb0EEENS1_21CollectiveEpilogueFwdINS6_IJS8_SA_S9_EEENS6_IJNS7_ILi1EEESI_SI_EEESC_SE_Li128ELb1ELb1ELb0ELb0EEENS1_19SingleTileSchedulerILb1ELb0ELb1ELi128EEEEEEEEEvNT_6ParamsE,@function
        .size           _ZN7cutlass13device_kernelIN5flash19enable_sm80_to_sm89INS1_16FlashAttnFwdSm80INS1_25CollectiveMainloopFwdSm80ILi4ELi1ELb0EN4cute5tupleIJNS5_1CILi128EEENS7_ILi96EEENS7_ILi64EEEEEELi64ENS_10bfloat16_tEfNS_4arch4Sm80ELb0ELb1ELb1ELb1ELb1ELb0ELb1ELb0EEENS1_21CollectiveEpilogueFwdINS6_IJS8_SA_S9_EEENS6_IJNS7_ILi1EEESI_SI_EEESC_SE_Li128ELb1ELb1ELb0ELb0EEENS1_19SingleTileSchedulerILb1ELb0ELb1ELi128EEEEEEEEEvNT_6ParamsE,(.L_x_22 - _ZN7cutlass13device_kernelIN5flash19enable_sm80_to_sm89INS1_16FlashAttnFwdSm80INS1_25CollectiveMainloopFwdSm80ILi4ELi1ELb0EN4cute5tupleIJNS5_1CILi128EEENS7_ILi96EEENS7_ILi64EEEEEELi64ENS_10bfloat16_tEfNS_4arch4Sm80ELb0ELb1ELb1ELb1ELb1ELb0ELb1ELb0EEENS1_21CollectiveEpilogueFwdINS6_IJS8_SA_S9_EEENS6_IJNS7_ILi1EEESI_SI_EEESC_SE_Li128ELb1ELb1ELb0ELb0EEENS1_19SingleTileSchedulerILb1ELb0ELb1ELi128EEEEEEEEEvNT_6ParamsE)
        .other          _ZN7cutlass13device_kernelIN5flash19enable_sm80_to_sm89INS1_16FlashAttnFwdSm80INS1_25CollectiveMainloopFwdSm80ILi4ELi1ELb0EN4cute5tupleIJNS5_1CILi128EEENS7_ILi96EEENS7_ILi64EEEEEELi64ENS_10bfloat16_tEfNS_4arch4Sm80ELb0ELb1ELb1ELb1ELb1ELb0ELb1ELb0EEENS1_21CollectiveEpilogueFwdINS6_IJS8_SA_S9_EEENS6_IJNS7_ILi1EEESI_SI_EEESC_SE_Li128ELb1ELb1ELb0ELb0EEENS1_19SingleTileSchedulerILb1ELb0ELb1ELi128EEEEEEEEEvNT_6ParamsE,@"STO_CUDA_ENTRY STV_DEFAULT"
_ZN7cutlass13device_kernelIN5flash19enable_sm80_to_sm89INS1_16FlashAttnFwdSm80INS1_25CollectiveMainloopFwdSm80ILi4ELi1ELb0EN4cute5tupleIJNS5_1CILi128EEENS7_ILi96EEENS7_ILi64EEEEEELi64ENS_10bfloat16_tEfNS_4arch4Sm80ELb0ELb1ELb1ELb1ELb1ELb0ELb1ELb0EEENS1_21CollectiveEpilogueFwdINS6_IJS8_SA_S9_EEENS6_IJNS7_ILi1EEESI_SI_EEESC_SE_Li128ELb1ELb1ELb0ELb0EEENS1_19SingleTileSchedulerILb1ELb0ELb1ELi128EEEEEEEEEvNT_6ParamsE:
[----:B------:R-:W-:Y:S01]  /*0000*/  LDC R1, c[0x0][0x28] ;  /* 0x00000a00ff017b82 */ /* 0x000fe20000000800 */
[----:B------:R-:W-:Y:S05]  /*0010*/  EXIT ;  /* 0x000000000000794d */ /* 0x000fea0003800000 */
.L_x_4:
        /* <DEDUP_REMOVED lines=14> */
.L_x_22:


//--------------------- .text._ZN7cutlass13device_kernelIN5flash19enable_sm80_to_sm89INS1_16FlashAttnFwdSm80INS1_25CollectiveMainloopFwdSm80ILi4ELi1ELb0EN4cute5tupleIJNS5_1CILi128EEENS7_ILi96EEENS7_ILi64EEEEEELi64ENS_10bfloat16_tEfNS_4arch4Sm80ELb0ELb1ELb1ELb1ELb1ELb1ELb1ELb0EEENS1_21CollectiveEpilogueFwdINS6_IJS8_SA_S9_EEENS6_IJNS7_ILi1EEESI_SI_EEESC_SE_Li128ELb1ELb1ELb0ELb0EEENS1_19SingleTileSchedulerILb1ELb0ELb1ELi128EEEEEEEEEvNT_6ParamsE --------------------------
	.section	.text._ZN7cutlass13device_kernelIN5flash19enable_sm80_to_sm89INS1_16FlashAttnFwdSm80INS1_25CollectiveMainloopFwdSm80ILi4ELi1ELb0EN4cute5tupleIJNS5_1CILi128EEENS7_ILi96EEENS7_ILi64EEEEEELi64ENS_10bfloat16_tEfNS_4arch4Sm80ELb0ELb1ELb1ELb1ELb1ELb1ELb1ELb0EEENS1_21CollectiveEpilogueFwdINS6_IJS8_SA_S9_EEENS6_IJNS7_ILi1EEESI_SI_EEESC_SE_Li128ELb1ELb1ELb0ELb0EEENS1_19SingleTileSchedulerILb1ELb0ELb1ELi128EEEEEEEEEvNT_6ParamsE,"ax",@progbits
	.align	128
.text._ZN7cutlass13device_kernelIN5flash19enable_sm80_to_sm89INS1_16FlashAttnFwdSm80INS1_25CollectiveMainloopFwdSm80ILi4ELi1ELb0EN4cute5tupleIJNS5_1CILi128EEENS7_ILi96EEENS7_ILi64EEEEEELi64ENS_10bfloat16_tEfNS_4arch4Sm80ELb0ELb1ELb1ELb1ELb1ELb1ELb1ELb0EEENS1_21CollectiveEpilogueFwdINS6_IJS8_SA_S9_EEENS6_IJNS7_ILi1EEESI_SI_EEESC_SE_Li128ELb1ELb1ELb0ELb0EEENS1_19SingleTileSchedulerILb1ELb0ELb1ELi128EEEEEEEEEvNT_6ParamsE:
        .type           _ZN7cutlass13device_kernelIN5flash19enable_sm80_to_sm89INS1_16FlashAttnFwdSm80INS1_25CollectiveMainloopFwdSm80ILi4ELi1ELb0EN4cute5tupleIJNS5_1CILi128EEENS7_ILi96EEENS7_ILi64EEEEEELi64ENS_10bfloat16_tEfNS_4arch4Sm80ELb0ELb1ELb1ELb1ELb1ELb1ELb1ELb0EEENS1_21CollectiveEpilogueFwdINS6_IJS8_SA_S9_EEENS6_IJNS7_ILi1EEESI_SI_EEESC_SE_Li128ELb1ELb1ELb0ELb0EEENS1_19SingleTileSchedulerILb1ELb0ELb1ELi128EEEEEEEEEvNT_6ParamsE,@function
        .size           _ZN7cutlass13device_kernelIN5flash19enable_sm80_to_sm89INS1_16FlashAttnFwdSm80INS1_25CollectiveMainloopFwdSm80ILi4ELi1ELb0EN4cute5tupleIJNS5_1CILi128EEENS7_ILi96EEENS7_ILi64EEEEEELi64ENS_10bfloat16_tEfNS_4arch4Sm80ELb0ELb1ELb1ELb1ELb1ELb1ELb1ELb0EEENS1_21CollectiveEpilogueFwdINS6_IJS8_SA_S9_EEENS6_IJNS7_ILi1EEESI_SI_EEESC_SE_Li128ELb1ELb1ELb0ELb0EEENS1_19SingleTileSchedulerILb1ELb0ELb1ELi128EEEEEEEEEvNT_6ParamsE,(.L_x_23 - _ZN7cutlass13device_kernelIN5flash19enable_sm80_to_sm89INS1_16FlashAttnFwdSm80INS1_25CollectiveMainloopFwdSm80ILi4ELi1ELb0EN4cute5tupleIJNS5_1CILi128EEENS7_ILi96EEENS7_ILi64EEEEEELi64ENS_10bfloat16_tEfNS_4arch4Sm80ELb0ELb1ELb1ELb1ELb1ELb1ELb1ELb0EEENS1_21CollectiveEpilogueFwdINS6_IJS8_SA_S9_EEENS6_IJNS7_ILi1EEESI_SI_EEESC_SE_Li128ELb1ELb1ELb0ELb0EEENS1_19SingleTileSchedulerILb1ELb0ELb1ELi128EEEEEEEEEvNT_6ParamsE)
        .other          _ZN7cutlass13device_kernelIN5flash19enable_sm80_to_sm89INS1_16FlashAttnFwdSm80INS1_25CollectiveMainloopFwdSm80ILi4ELi1ELb0EN4cute5tupleIJNS5_1CILi128EEENS7_ILi96EEENS7_ILi64EEEEEELi64ENS_10bfloat16_tEfNS_4arch4Sm80ELb0ELb1ELb1ELb1ELb1ELb1ELb1ELb0EEENS1_21CollectiveEpilogueFwdINS6_IJS8_SA_S9_EEENS6_IJNS7_ILi1EEESI_SI_EEESC_SE_Li128ELb1ELb1ELb0ELb0EEENS1_19SingleTileSchedulerILb1ELb0ELb1ELi128EEEEEEEEEvNT_6ParamsE,@"STO_CUDA_ENTRY STV_DEFAULT"
_ZN7cutlass13device_kernelIN5flash19enable_sm80_to_sm89INS1_16FlashAttnFwdSm80INS1_25CollectiveMainloopFwdSm80ILi4ELi1ELb0EN4cute5tupleIJNS5_1CILi128EEENS7_ILi96EEENS7_ILi64EEEEEELi64ENS_10bfloat16_tEfNS_4arch4Sm80ELb0ELb1ELb1ELb1ELb1ELb1ELb1ELb0EEENS1_21CollectiveEpilogueFwdINS6_IJS8_SA_S9_EEENS6_IJNS7_ILi1EEESI_SI_EEESC_SE_Li128ELb1ELb1ELb0ELb0EEENS1_19SingleTileSchedulerILb1ELb0ELb1ELi128EEEEEEEEEvNT_6ParamsE:
[----:B------:R-:W-:Y:S01]  /*0000*/  LDC R1, c[0x0][0x28] ;  /* 0x00000a00ff017b82 */ /* 0x000fe20000000800 */
[----:B------:R-:W-:Y:S05]  /*0010*/  EXIT ;  /* 0x000000000000794d */ /* 0x000fea0003800000 */
.L_x_5:
        /* <DEDUP_REMOVED lines=14> */
.L_x_23:


//--------------------- .text._ZN7cutlass13device_kernelIN5flash19enable_sm80_to_sm89INS1_16FlashAttnFwdSm80INS1_25CollectiveMainloopFwdSm80ILi4ELi1ELb0EN4cute5tupleIJNS5_1CILi128EEENS7_ILi112EEENS7_ILi64EEEEEELi64ENS_10bfloat16_tEfNS_4arch4Sm80ELb1ELb0ELb1ELb0ELb1ELb0ELb1ELb0EEENS1_21CollectiveEpilogueFwdINS6_IJS8_SA_S9_EEENS6_IJNS7_ILi1EEESI_SI_EEESC_SE_Li128ELb0ELb1ELb0ELb0EEENS1_30DynamicPersistentTileSchedulerILi128ELi128ELb0ELb1ELb0EEEEEEEEEvNT_6ParamsE --------------------------
	.section	.text._ZN7cutlass13device_kernelIN5flash19enable_sm80_to_sm89INS1_16FlashAttnFwdSm80INS1_25CollectiveMainloopFwdSm80ILi4ELi1ELb0EN4cute5tupleIJNS5_1CILi128EEENS7_ILi112EEENS7_ILi64EEEEEELi64ENS_10bfloat16_tEfNS_4arch4Sm80ELb1ELb0ELb1ELb0ELb1ELb0ELb1ELb0EEENS1_21CollectiveEpilogueFwdINS6_IJS8_SA_S9_EEENS6_IJNS7_ILi1EEESI_SI_EEESC_SE_Li128ELb0ELb1ELb0ELb0EEENS1_30DynamicPersistentTileSchedulerILi128ELi128ELb0ELb1ELb0EEEEEEEEEvNT_6ParamsE,"ax",@progbits
	.align	128
.text._ZN7cutlass13device_kernelIN5flash19enable_sm80_to_sm89INS1_16FlashAttnFwdSm80INS1_25CollectiveMainloopFwdSm80ILi4ELi1ELb0EN4cute5tupleIJNS5_1CILi128EEENS7_ILi112EEENS7_ILi64EEEEEELi64ENS_10bfloat16_tEfNS_4arch4Sm80ELb1ELb0ELb1ELb0ELb1ELb0ELb1ELb0EEENS1_21CollectiveEpilogueFwdINS6_IJS8_SA_S9_EEENS6_IJNS7_ILi1EEESI_SI_EEESC_SE_Li128ELb0ELb1ELb0ELb0EEENS1_30DynamicPersistentTileSchedulerILi128ELi128ELb0ELb1ELb0EEEEEEEEEvNT_6ParamsE:
        .type           _ZN7cutlass13device_kernelIN5flash19enable_sm80_to_sm89INS1_16FlashAttnFwdSm80INS1_25CollectiveMainloopFwdSm80ILi4ELi1ELb0EN4cute5tupleIJNS5_1CILi128EEENS7_ILi112EEENS7_ILi64EEEEEELi64ENS_10bfloat16_tEfNS_4arch4Sm80ELb1ELb0ELb1ELb0ELb1ELb0ELb1ELb0EEENS1_21CollectiveEpilogueFwdINS6_IJS8_SA_S9_EEENS6_IJNS7_ILi1EEESI_SI_EEESC_SE_Li128ELb0ELb1ELb0ELb0EEENS1_30DynamicPersistentTileSchedulerILi128ELi128ELb0ELb1ELb0EEEEEEEEEvNT_6ParamsE,@function
        .size           _ZN7cutlass13device_kernelIN5flash19enable_sm80_to_sm89INS1_16FlashAttnFwdSm80INS1_25CollectiveMainloopFwdSm80ILi4ELi1ELb0EN4cute5tupleIJNS5_1CILi128EEENS7_ILi112EEENS7_ILi64EEEEEELi64ENS_10bfloat16_tEfNS_4arch4Sm80ELb1ELb0ELb1ELb0ELb1ELb0ELb1ELb0EEENS1_21CollectiveEpilogueFwdINS6_IJS8_SA_S9_EEENS6_IJNS7_ILi1EEESI_SI_EEESC_SE_Li128ELb0ELb1ELb0ELb0EEENS1_30DynamicPersistentTileSchedulerILi128ELi128ELb0ELb1ELb0EEEEEEEEEvNT_6ParamsE,(.L_x_24 - _ZN7cutlass13device_kernelIN5flash19enable_sm80_to_sm89INS1_16FlashAttnFwdSm80INS1_25CollectiveMainloopFwdSm80ILi4ELi1ELb0EN4cute5tupleIJNS5_1CILi128EEENS7_ILi112EEENS7_ILi64EEEEEELi64ENS_10bfloat16_tEfNS_4arch4Sm80ELb1ELb0ELb1ELb0ELb1ELb0ELb1ELb0EEENS1_21CollectiveEpilogueFwdINS6_IJS8_SA_S9_EEENS6_IJNS7_ILi1EEESI_SI_EEESC_SE_Li128ELb0ELb1ELb0ELb0EEENS1_30DynamicPersistentTileSchedulerILi128ELi128ELb0ELb1ELb0EEEEEEEEEvNT_6ParamsE)
        .other          _ZN7cutlass13device_kernelIN5flash19enable_sm80_to_sm89INS1_16FlashAttnFwdSm80INS1_25CollectiveMainloopFwdSm80ILi4ELi1ELb0EN4cute5tupleIJNS5_1CILi128EEENS7_ILi112EEENS7_ILi64EEEEEELi64ENS_10bfloat16_tEfNS_4arch4Sm80ELb1ELb0ELb1ELb0ELb1ELb0ELb1ELb0EEENS1_21CollectiveEpilogueFwdINS6_IJS8_SA_S9_EEENS6_IJNS7_ILi1EEESI_SI_EEESC_SE_Li128ELb0ELb1ELb0ELb0EEENS1_30DynamicPersistentTileSchedulerILi128ELi128ELb0ELb1ELb0EEEEEEEEEvNT_6ParamsE,@"STO_CUDA_ENTRY STV_DEFAULT"
_ZN7cutlass13device_kernelIN5flash19enable_sm80_to_sm89INS1_16FlashAttnFwdSm80INS1_25CollectiveMainloopFwdSm80ILi4ELi1ELb0EN4cute5tupleIJNS5_1CILi128EEENS7_ILi112EEENS7_ILi64EEEEEELi64ENS_10bfloat16_tEfNS_4arch4Sm80ELb1ELb0ELb1ELb0ELb1ELb0ELb1ELb0EEENS1_21CollectiveEpilogueFwdINS6_IJS8_SA_S9_EEENS6_IJNS7_ILi1EEESI_SI_EEESC_SE_Li128ELb0ELb1ELb0ELb0EEENS1_30DynamicPersistentTileSchedulerILi128ELi128ELb0ELb1ELb0EEEEEEEEEvNT_6ParamsE:
[----:B------:R-:W-:Y:S01]  /*0000*/  LDC R1, c[0x0][0x28] ;  /* 0x00000a00ff017b82 */ /* 0x000fe20000000800 */
[----:B------:R-:W-:Y:S05]  /*0010*/  EXIT ;  /* 0x000000000000794d */ /* 0x000fea0003800000 */
.L_x_6:
        /* <DEDUP_REMOVED lines=14> */
.L_x_24:


//--------------------- .text._ZN7cutlass13device_kernelIN5flash19enable_sm80_to_sm89INS1_16FlashAttnFwdSm80INS1_25CollectiveMainloopFwdSm80ILi4ELi1ELb0EN4cute5tupleIJNS5_1CILi128EEENS7_ILi112EEENS7_ILi64EEEEEELi64ENS_10bfloat16_tEfNS_4arch4Sm80ELb1ELb0ELb1ELb1ELb1ELb0ELb1ELb0EEENS1_21CollectiveEpilogueFwdINS6_IJS8_SA_S9_EEENS6_IJNS7_ILi1EEESI_SI_EEESC_SE_Li128ELb1ELb1ELb0ELb0EEENS1_19SingleTileSchedulerILb1ELb0ELb1ELi128EEEEEEEEEvNT_6ParamsE --------------------------
	.section	.text._ZN7cutlass13device_kernelIN5flash19enable_sm80_to_sm89INS1_16FlashAttnFwdSm80INS1_25CollectiveMainloopFwdSm80ILi4ELi1ELb0EN4cute5tupleIJNS5_1CILi128EEENS7_ILi112EEENS7_ILi64EEEEEELi64ENS_10bfloat16_tEfNS_4arch4Sm80ELb1ELb0ELb1ELb1ELb1ELb0ELb1ELb0EEENS1_21CollectiveEpilogueFwdINS6_IJS8_SA_S9_EEENS6_IJNS7_ILi1EEESI_SI_EEESC_SE_Li128ELb1ELb1ELb0ELb0EEENS1_19SingleTileSchedulerILb1ELb0ELb1ELi128EEEEEEEEEvNT_6ParamsE,"ax",@progbits
	.align	128
.text._ZN7cutlass13device_kernelIN5flash19enable_sm80_to_sm89INS1_16FlashAttnFwdSm80INS1_25CollectiveMainloopFwdSm80ILi4ELi1ELb0EN4cute5tupleIJNS5_1CILi128EEENS7_ILi112EEENS7_ILi64EEEEEELi64ENS_10bfloat16_tEfNS_4arch4Sm80ELb1ELb0ELb1ELb1ELb1ELb0ELb1ELb0EEENS1_21CollectiveEpilogueFwdINS6_IJS8_SA_S9_EEENS6_IJNS7_ILi1EEESI_SI_EEESC_SE_Li128ELb1ELb1ELb0ELb0EEENS1_19SingleTileSchedulerILb1ELb0ELb1ELi128EEEEEEEEEvNT_6ParamsE:
        .type           _ZN7cutlass13device_kernelIN5flash19enable_sm80_to_sm89INS1_16FlashAttnFwdSm80INS1_25CollectiveMainloopFwdSm80ILi4ELi1ELb0EN4cute5tupleIJNS5_1CILi128EEENS7_ILi112EEENS7_ILi64EEEEEELi64ENS_10bfloat16_tEfNS_4arch4Sm80ELb1ELb0ELb1ELb1ELb1ELb0ELb1ELb0EEENS1_21CollectiveEpilogueFwdINS6_IJS8_SA_S9_EEENS6_IJNS7_ILi1EEESI_SI_EEESC_SE_Li128ELb1ELb1ELb0ELb0EEENS1_19SingleTileSchedulerILb1ELb0ELb1ELi128EEEEEEEEEvNT_6ParamsE,@function
        .size           _ZN7cutlass13device_kernelIN5flash19enable_sm80_to_sm89INS1_16FlashAttnFwdSm80INS1_25CollectiveMainloopFwdSm80ILi4ELi1ELb0EN4cute5tupleIJNS5_1CILi128EEENS7_ILi112EEENS7_ILi64EEEEEELi64ENS_10bfloat16_tEfNS_4arch4Sm80ELb1ELb0ELb1ELb1ELb1ELb0ELb1ELb0EEENS1_21CollectiveEpilogueFwdINS6_IJS8_SA_S9_EEENS6_IJNS7_ILi1EEESI_SI_EEESC_SE_Li128ELb1ELb1ELb0ELb0EEENS1_19SingleTileSchedulerILb1ELb0ELb1ELi128EEEEEEEEEvNT_6ParamsE,(.L_x_25 - _ZN7cutlass13device_kernelIN5flash19enable_sm80_to_sm89INS1_16FlashAttnFwdSm80INS1_25CollectiveMainloopFwdSm80ILi4ELi1ELb0EN4cute5tupleIJNS5_1CILi128EEENS7_ILi112EEENS7_ILi64EEEEEELi64ENS_10bfloat16_tEfNS_4arch4Sm80ELb1ELb0ELb1ELb1ELb1ELb0ELb1ELb0EEENS1_21CollectiveEpilogueFwdINS6_IJS8_SA_S9_EEENS6_IJNS7_ILi1EEESI_SI_EEESC_SE_Li128ELb1ELb1ELb0ELb0EEENS1_19SingleTileSchedulerILb1ELb0ELb1ELi128EEEEEEEEEvNT_6ParamsE)
        .other          _ZN7cutlass13device_kernelIN5flash19enable_sm80_to_sm89INS1_16FlashAttnFwdSm80INS1_25CollectiveMainloopFwdSm80ILi4ELi1ELb0EN4cute5tupleIJNS5_1CILi128EEENS7_ILi112EEENS7_ILi64EEEEEELi64ENS_10bfloat16_tEfNS_4arch4Sm80ELb1ELb0ELb1ELb1ELb1ELb0ELb1ELb0EEENS1_21CollectiveEpilogueFwdINS6_IJS8_SA_S9_EEENS6_IJNS7_ILi1EEESI_SI_EEESC_SE_Li128ELb1ELb1ELb0ELb0EEENS1_19SingleTileSchedulerILb1ELb0ELb1ELi128EEEEEEEEEvNT_6ParamsE,@"STO_CUDA_ENTRY STV_DEFAULT"
_ZN7cutlass13device_kernelIN5flash19enable_sm80_to_sm89INS1_16FlashAttnFwdSm80INS1_25CollectiveMainloopFwdSm80ILi4ELi1ELb0EN4cute5tupleIJNS5_1CILi128EEENS7_ILi112EEENS7_ILi64EEEEEELi64ENS_10bfloat16_tEfNS_4arch4Sm80ELb1ELb0ELb1ELb1ELb1ELb0ELb1ELb0EEENS1_21CollectiveEpilogueFwdINS6_IJS8_SA_S9_EEENS6_IJNS7_ILi1EEESI_SI_EEESC_SE_Li128ELb1ELb1ELb0ELb0EEENS1_19SingleTileSchedulerILb1ELb0ELb1ELi128EEEEEEEEEvNT_6ParamsE:
[----:B------:R-:W-:Y:S01]  /*0000*/  LDC R1, c[0x0][0x28] ;  /* 0x00000a00ff017b82 */ /* 0x000fe20000000800 */
[----:B------:R-:W-:Y:S05]  /*0010*/  EXIT ;  /* 0x000000000000794d */ /* 0x000fea0003800000 */
.L_x_7:
        /* <DEDUP_REMOVED lines=14> */
.L_x_25:


//--------------------- .text._ZN7cutlass13device_kernelIN5flash19enable_sm80_to_sm89INS1_16FlashAttnFwdSm80INS1_25CollectiveMainloopFwdSm80ILi4ELi1ELb0EN4cute5tupleIJNS5_1CILi128EEENS7_ILi112EEENS7_ILi64EEEEEELi64ENS_10bfloat16_tEfNS_4arch4Sm80ELb1ELb0ELb1ELb1ELb1ELb1ELb1ELb0EEENS1_21CollectiveEpilogueFwdINS6_IJS8_SA_S9_EEENS6_IJNS7_ILi1EEESI_SI_EEESC_SE_Li128ELb1ELb1ELb0ELb0EEENS1_19SingleTileSchedulerILb1ELb0ELb1ELi128EEEEEEEEEvNT_6ParamsE --------------------------
	.section	.text._ZN7cutlass13device_kernelIN5flash19enable_sm80_to_sm89INS1_16FlashAttnFwdSm80INS1_25CollectiveMainloopFwdSm80ILi4ELi1ELb0EN4cute5tupleIJNS5_1CILi128EEENS7_ILi112EEENS7_ILi64EEEEEELi64ENS_10bfloat16_tEfNS_4arch4Sm80ELb1ELb0ELb1ELb1ELb1ELb1ELb1ELb0EEENS1_21CollectiveEpilogueFwdINS6_IJS8_SA_S9_EEENS6_IJNS7_ILi1EEESI_SI_EEESC_SE_Li128ELb1ELb1ELb0ELb0EEENS1_19SingleTileSchedulerILb1ELb0ELb1ELi128EEEEEEEEEvNT_6ParamsE,"ax",@progbits
	.align	128
.text._ZN7cutlass13device_kernelIN5flash19enable_sm80_to_sm89INS1_16FlashAttnFwdSm80INS1_25CollectiveMainloopFwdSm80ILi4ELi1ELb0EN4cute5tupleIJNS5_1CILi128EEENS7_ILi112EEENS7_ILi64EEEEEELi64ENS_10bfloat16_tEfNS_4arch4Sm80ELb1ELb0ELb1ELb1ELb1ELb1ELb1ELb0EEENS1_21CollectiveEpilogueFwdINS6_IJS8_SA_S9_EEENS6_IJNS7_ILi1EEESI_SI_EEESC_SE_Li128ELb1ELb1ELb0ELb0EEENS1_19SingleTileSchedulerILb1ELb0ELb1ELi128EEEEEEEEEvNT_6ParamsE:
        .type           _ZN7cutlass13device_kernelIN5flash19enable_sm80_to_sm89INS1_16FlashAttnFwdSm80INS1_25CollectiveMainloopFwdSm80ILi4ELi1ELb0EN4cute5tupleIJNS5_1CILi128EEENS7_ILi112EEENS7_ILi64EEEEEELi64ENS_10bfloat16_tEfNS_4arch4Sm80ELb1ELb0ELb1ELb1ELb1ELb1ELb1ELb0EEENS1_21CollectiveEpilogueFwdINS6_IJS8_SA_S9_EEENS6_IJNS7_ILi1EEESI_SI_EEESC_SE_Li128ELb1ELb1ELb0ELb0EEENS1_19SingleTileSchedulerILb1ELb0ELb1ELi128EEEEEEEEEvNT_6ParamsE,@function
        .size           _ZN7cutlass13device_kernelIN5flash19enable_sm80_to_sm89INS1_16FlashAttnFwdSm80INS1_25CollectiveMainloopFwdSm80ILi4ELi1ELb0EN4cute5tupleIJNS5_1CILi128EEENS7_ILi112EEENS7_ILi64EEEEEELi64ENS_10bfloat16_tEfNS_4arch4Sm80ELb1ELb0ELb1ELb1ELb1ELb1ELb1ELb0EEENS1_21CollectiveEpilogueFwdINS6_IJS8_SA_S9_EEENS6_IJNS7_ILi1EEESI_SI_EEESC_SE_Li128ELb1ELb1ELb0ELb0EEENS1_19SingleTileSchedulerILb1ELb0ELb1ELi128EEEEEEEEEvNT_6ParamsE,(.L_x_26 - _ZN7cutlass13device_kernelIN5flash19enable_sm80_to_sm89INS1_16FlashAttnFwdSm80INS1_25CollectiveMainloopFwdSm80ILi4ELi1ELb0EN4cute5tupleIJNS5_1CILi128EEENS7_ILi112EEENS7_ILi64EEEEEELi64ENS_10bfloat16_tEfNS_4arch4Sm80ELb1ELb0ELb1ELb1ELb1ELb1ELb1ELb0EEENS1_21CollectiveEpilogueFwdINS6_IJS8_SA_S9_EEENS6_IJNS7_ILi1EEESI_SI_EEESC_SE_Li128ELb1ELb1ELb0ELb0EEENS1_19SingleTileSchedulerILb1ELb0ELb1ELi128EEEEEEEEEvNT_6ParamsE)
        .other          _ZN7cutlass13device_kernelIN5flash19enable_sm80_to_sm89INS1_16FlashAttnFwdSm80INS1_25CollectiveMainloopFwdSm80ILi4ELi1ELb0EN4cute5tupleIJNS5_1CILi128EEENS7_ILi112EEENS7_ILi64EEEEEELi64ENS_10bfloat16_tEfNS_4arch4Sm80ELb1ELb0ELb1ELb1ELb1ELb1ELb1ELb0EEENS1_21CollectiveEpilogueFwdINS6_IJS8_SA_S9_EEENS6_IJNS7_ILi1EEESI_SI_EEESC_SE_Li128ELb1ELb1ELb0ELb0EEENS1_19SingleTileSchedulerILb1ELb0ELb1ELi128EEEEEEEEEvNT_6ParamsE,@"STO_CUDA_ENTRY STV_DEFAULT"
_ZN7cutlass13device_kernelIN5flash19enable_sm80_to_sm89INS1_16FlashAttnFwdSm80INS1_25CollectiveMainloopFwdSm80ILi4ELi1ELb0EN4cute5tupleIJNS5_1CILi128EEENS7_ILi112EEENS7_ILi64EEEEEELi64ENS_10bfloat16_tEfNS_4arch4Sm80ELb1ELb0ELb1ELb1ELb1ELb1ELb1ELb0EEENS1_21CollectiveEpilogueFwdINS6_IJS8_SA_S9_EEENS6_IJNS7_ILi1EEESI_SI_EEESC_SE_Li128ELb1ELb1ELb0ELb0EEENS1_19SingleTileSchedulerILb1ELb0ELb1ELi128EEEEEEEEEvNT_6ParamsE:
[----:B------:R-:W-:Y:S01]  /*0000*/  LDC R1, c[0x0][0x28] ;  /* 0x00000a00ff017b82 */ /* 0x000fe20000000800 */
[----:B------:R-:W-:Y:S05]  /*0010*/  EXIT ;  /* 0x000000000000794d */ /* 0x000fea0003800000 */
.L_x_8:
        /* <DEDUP_REMOVED lines=14> */
.L_x_26:


//--------------------- .text._ZN7cutlass13device_kernelIN5flash19enable_sm80_to_sm89INS1_16FlashAttnFwdSm80INS1_25CollectiveMainloopFwdSm80ILi4ELi1ELb0EN4cute5tupleIJNS5_1CILi128EEENS7_ILi112EEENS7_ILi64EEEEEELi64ENS_10bfloat16_tEfNS_4arch4Sm80ELb0ELb0ELb0ELb0ELb1ELb0ELb1ELb0EEENS1_21CollectiveEpilogueFwdINS6_IJS8_SA_S9_EEENS6_IJNS7_ILi1EEESI_SI_EEESC_SE_Li128ELb0ELb1ELb0ELb0EEENS1_19SingleTileSchedulerILb0ELb0ELb1ELi128EEEEEEEEEvNT_6ParamsE --------------------------
	.section	.text._ZN7cutlass13device_kernelIN5flash19enable_sm80_to_sm89INS1_16FlashAttnFwdSm80INS1_25CollectiveMainloopFwdSm80ILi4ELi1ELb0EN4cute5tupleIJNS5_1CILi128EEENS7_ILi112EEENS7_ILi64EEEEEELi64ENS_10bfloat16_tEfNS_4arch4Sm80ELb0ELb0ELb0ELb0ELb1ELb0ELb1ELb0EEENS1_21CollectiveEpilogueFwdINS6_IJS8_SA_S9_EEENS6_IJNS7_ILi1EEESI_SI_EEESC_SE_Li128ELb0ELb1ELb0ELb0EEENS1_19SingleTileSchedulerILb0ELb0ELb1ELi128EEEEEEEEEvNT_6ParamsE,"ax",@progbits
	.align	128
.text._ZN7cutlass13device_kernelIN5flash19enable_sm80_to_sm89INS1_16FlashAttnFwdSm80INS1_25CollectiveMainloopFwdSm80ILi4ELi1ELb0EN4cute5tupleIJNS5_1CILi128EEENS7_ILi112EEENS7_ILi64EEEEEELi64ENS_10bfloat16_tEfNS_4arch4Sm80ELb0ELb0ELb0ELb0ELb1ELb0ELb1ELb0EEENS1_21CollectiveEpilogueFwdINS6_IJS8_SA_S9_EEENS6_IJNS7_ILi1EEESI_SI_EEESC_SE_Li128ELb0ELb1ELb0ELb0EEENS1_19SingleTileSchedulerILb0ELb0ELb1ELi128EEEEEEEEEvNT_6ParamsE:
        .type           _ZN7cutlass13device_kernelIN5flash19enable_sm80_to_sm89INS1_16FlashAttnFwdSm80INS1_25CollectiveMainloopFwdSm80ILi4ELi1ELb0EN4cute5tupleIJNS5_1CILi128EEENS7_ILi112EEENS7_ILi64EEEEEELi64ENS_10bfloat16_tEfNS_4arch4Sm80ELb0ELb0ELb0ELb0ELb1ELb0ELb1ELb0EEENS1_21CollectiveEpilogueFwdINS6_IJS8_SA_S9_EEENS6_IJNS7_ILi1EEESI_SI_EEESC_SE_Li128ELb0ELb1ELb0ELb0EEENS1_19SingleTileSchedulerILb0ELb0ELb1ELi128EEEEEEEEEvNT_6ParamsE,@function
        .size           _ZN7cutlass13device_kernelIN5flash19enable_sm80_to_sm89INS1_16FlashAttnFwdSm80INS1_25CollectiveMainloopFwdSm80ILi4ELi1ELb0EN4cute5tupleIJNS5_1CILi128EEENS7_ILi112EEENS7_ILi64EEEEEELi64ENS_10bfloat16_tEfNS_4arch4Sm80ELb0ELb0ELb0ELb0ELb1ELb0ELb1ELb0EEENS1_21CollectiveEpilogueFwdINS6_IJS8_SA_S9_EEENS6_IJNS7_ILi1EEESI_SI_EEESC_SE_Li128ELb0ELb1ELb0ELb0EEENS1_19SingleTileSchedulerILb0ELb0ELb1ELi128EEEEEEEEEvNT_6ParamsE,(.L_x_27 - _ZN7cutlass13device_kernelIN5flash19enable_sm80_to_sm89INS1_16FlashAttnFwdSm80INS1_25CollectiveMainloopFwdSm80ILi4ELi1ELb0EN4cute5tupleIJNS5_1CILi128EEENS7_ILi112EEENS7_ILi64EEEEEELi64ENS_10bfloat16_tEfNS_4arch4Sm80ELb0ELb0ELb0ELb0ELb1ELb0ELb1ELb0EEENS1_21CollectiveEpilogueFwdINS6_IJS8_SA_S9_EEENS6_IJNS7_ILi1EEESI_SI_EEESC_SE_Li128ELb0ELb1ELb0ELb0EEENS1_19SingleTileSchedulerILb0ELb0ELb1ELi128EEEEEEEEEvNT_6ParamsE)
        .other          _ZN7cutlass13device_kernelIN5flash19enable_sm80_to_sm89INS1_16FlashAttnFwdSm80INS1_25CollectiveMainloopFwdSm80ILi4ELi1ELb0EN4cute5tupleIJNS5_1CILi128EEENS7_ILi112EEENS7_ILi64EEEEEELi64ENS_10bfloat16_tEfNS_4arch4Sm80ELb0ELb0ELb0ELb0ELb1ELb0ELb1ELb0EEENS1_21CollectiveEpilogueFwdINS6_IJS8_SA_S9_EEENS6_IJNS7_ILi1EEESI_SI_EEESC_SE_Li128ELb0ELb1ELb0ELb0EEENS1_19SingleTileSchedulerILb0ELb0ELb1ELi128EEEEEEEEEvNT_6ParamsE,@"STO_CUDA_ENTRY STV_DEFAULT"
_ZN7cutlass13device_kernelIN5flash19enable_sm80_to_sm89INS1_16FlashAttnFwdSm80INS1_25CollectiveMainloopFwdSm80ILi4ELi1ELb0EN4cute5tupleIJNS5_1CILi128EEENS7_ILi112EEENS7_ILi64EEEEEELi64ENS_10bfloat16_tEfNS_4arch4Sm80ELb0ELb0ELb0ELb0ELb1ELb0ELb1ELb0EEENS1_21CollectiveEpilogueFwdINS6_IJS8_SA_S9_EEENS6_IJNS7_ILi1EEESI_SI_EEESC_SE_Li128ELb0ELb1ELb0ELb0EEENS1_19SingleTileSchedulerILb0ELb0ELb1ELi128EEEEEEEEEvNT_6ParamsE:
[----:B------:R-:W-:Y:S01]  /*0000*/  LDC R1, c[0x0][0x28] ;  /* 0x00000a00ff017b82 */ /* 0x000fe20000000800 */
[----:B------:R-:W-:Y:S05]  /*0010*/  EXIT ;  /* 0x000000000000794d */ /* 0x000fea0003800000 */
.L_x_9:
        /* <DEDUP_REMOVED lines=14> */
.L_x_27:


//--------------------- .text._ZN7cutlass13device_kernelIN5flash19enable_sm80_to_sm89INS1_16FlashAttnFwdSm80INS1_25CollectiveMainloopFwdSm80ILi4ELi1ELb0EN4cute5tupleIJNS5_1CILi128EEENS7_ILi112EEENS7_ILi64EEEEEELi64ENS_10bfloat16_tEfNS_4arch4Sm80ELb0ELb0ELb0ELb1ELb1ELb0ELb1ELb0EEENS1_21CollectiveEpilogueFwdINS6_IJS8_SA_S9_EEENS6_IJNS7_ILi1EEESI_SI_EEESC_SE_Li128ELb1ELb1ELb0ELb0EEENS1_19SingleTileSchedulerILb1ELb0ELb1ELi128EEEEEEEEEvNT_6ParamsE --------------------------
	.section	.text._ZN7cutlass13device_kernelIN5flash19enable_sm80_to_sm89INS1_16FlashAttnFwdSm80INS1_25CollectiveMainloopFwdSm80ILi4ELi1ELb0EN4cute5tupleIJNS5_1CILi128EEENS7_ILi112EEENS7_ILi64EEEEEELi64ENS_10bfloat16_tEfNS_4arch4Sm80ELb0ELb0ELb0ELb1ELb1ELb0ELb1ELb0EEENS1_21CollectiveEpilogueFwdINS6_IJS8_SA_S9_EEENS6_IJNS7_ILi1EEESI_SI_EEESC_SE_Li128ELb1ELb1ELb0ELb0EEENS1_19SingleTileSchedulerILb1ELb0ELb1ELi128EEEEEEEEEvNT_6ParamsE,"ax",@progbits
	.align	128
.text._ZN7cutlass13device_kernelIN5flash19enable_sm80_to_sm89INS1_16FlashAttnFwdSm80INS1_25CollectiveMainloopFwdSm80ILi4ELi1ELb0EN4cute5tupleIJNS5_1CILi128EEENS7_ILi112EEENS7_ILi64EEEEEELi64ENS_10bfloat16_tEfNS_4arch4Sm80ELb0ELb0ELb0ELb1ELb1ELb0ELb1ELb0EEENS1_21CollectiveEpilogueFwdINS6_IJS8_SA_S9_EEENS6_IJNS7_ILi1EEESI_SI_EEESC_SE_Li128ELb1ELb1ELb0ELb0EEENS1_19SingleTileSchedulerILb1ELb0ELb1ELi128EEEEEEEEEvNT_6ParamsE:
        .type           _ZN7cutlass13device_kernelIN5flash19enable_sm80_to_sm89INS1_16FlashAttnFwdSm80INS1_25CollectiveMainloopFwdSm80ILi4ELi1ELb0EN4cute5tupleIJNS5_1CILi128EEENS7_ILi112EEENS7_ILi64EEEEEELi64ENS_10bfloat16_tEfNS_4arch4Sm80ELb0ELb0ELb0ELb1ELb1ELb0ELb1ELb0EEENS1_21CollectiveEpilogueFwdINS6_IJS8_SA_S9_EEENS6_IJNS7_ILi1EEESI_SI_EEESC_SE_Li128ELb1ELb1ELb0ELb0EEENS1_19SingleTileSchedulerILb1ELb0ELb1ELi128EEEEEEEEEvNT_6ParamsE,@function
        .size           _ZN7cutlass13device_kernelIN5flash19enable_sm80_to_sm89INS1_16FlashAttnFwdSm80INS1_25CollectiveMainloopFwdSm80ILi4ELi1ELb0EN4cute5tupleIJNS5_1CILi128EEENS7_ILi112EEENS7_ILi64EEEEEELi64ENS_10bfloat16_tEfNS_4arch4Sm80ELb0ELb0ELb0ELb1ELb1ELb0ELb1ELb0EEENS1_21CollectiveEpilogueFwdINS6_IJS8_SA_S9_EEENS6_IJNS7_ILi1EEESI_SI_EEESC_SE_Li128ELb1ELb1ELb0ELb0EEENS1_19SingleTileSchedulerILb1ELb0ELb1ELi128EEEEEEEEEvNT_6ParamsE,(.L_x_28 - _ZN7cutlass13device_kernelIN5flash19enable_sm80_to_sm89INS1_16FlashAttnFwdSm80INS1_25CollectiveMainloopFwdSm80ILi4ELi1ELb0EN4cute5tupleIJNS5_1CILi128EEENS7_ILi112EEENS7_ILi64EEEEEELi64ENS_10bfloat16_tEfNS_4arch4Sm80ELb0ELb0ELb0ELb1ELb1ELb0ELb1ELb0EEENS1_21CollectiveEpilogueFwdINS6_IJS8_SA_S9_EEENS6_IJNS7_ILi1EEESI_SI_EEESC_SE_Li128ELb1ELb1ELb0ELb0EEENS1_19SingleTileSchedulerILb1ELb0ELb1ELi128EEEEEEEEEvNT_6ParamsE)
        .other          _ZN7cutlass13device_kernelIN5flash19enable_sm80_to_sm89INS1_16FlashAttnFwdSm80INS1_25CollectiveMainloopFwdSm80ILi4ELi1ELb0EN4cute5tupleIJNS5_1CILi128EEENS7_ILi112EEENS7_ILi64EEEEEELi64ENS_10bfloat16_tEfNS_4arch4Sm80ELb0ELb0ELb0ELb1ELb1ELb0ELb1ELb0EEENS1_21CollectiveEpilogueFwdINS6_IJS8_SA_S9_EEENS6_IJNS7_ILi1EEESI_SI_EEESC_SE_Li128ELb1ELb1ELb0ELb0EEENS1_19SingleTileSchedulerILb1ELb0ELb1ELi128EEEEEEEEEvNT_6ParamsE,@"STO_CUDA_ENTRY STV_DEFAULT"
_ZN7cutlass13device_kernelIN5flash19enable_sm80_to_sm89INS1_16FlashAttnFwdSm80INS1_25CollectiveMainloopFwdSm80ILi4ELi1ELb0EN4cute5tupleIJNS5_1CILi128EEENS7_ILi112EEENS7_ILi64EEEEEELi64ENS_10bfloat16_tEfNS_4arch4Sm80ELb0ELb0ELb0ELb1ELb1ELb0ELb1ELb0EEENS1_21CollectiveEpilogueFwdINS6_IJS8_SA_S9_EEENS6_IJNS7_ILi1EEESI_SI_EEESC_SE_Li128ELb1ELb1ELb0ELb0EEENS1_19SingleTileSchedulerILb1ELb0ELb1ELi128EEEEEEEEEvNT_6ParamsE:
[----:B------:R-:W-:Y:S01]  /*0000*/  LDC R1, c[0x0][0x28] ;  /* 0x00000a00ff017b82 */ /* 0x000fe20000000800 */
[----:B------:R-:W-:Y:S05]  /*0010*/  EXIT ;  /* 0x000000000000794d */ /* 0x000fea0003800000 */
.L_x_10:
        /* <DEDUP_REMOVED lines=14> */
.L_x_28:


//--------------------- .text._ZN7cutlass13device_kernelIN5flash19enable_sm80_to_sm89INS1_16FlashAttnFwdSm80INS1_25CollectiveMainloopFwdSm80ILi4ELi1ELb0EN4cute5tupleIJNS5_1CILi128EEENS7_ILi112EEENS7_ILi64EEEEEELi64ENS_10bfloat16_tEfNS_4arch4Sm80ELb0ELb0ELb0ELb1ELb1ELb1ELb1ELb0EEENS1_21CollectiveEpilogueFwdINS6_IJS8_SA_S9_EEENS6_IJNS7_ILi1EEESI_SI_EEESC_SE_Li128ELb1ELb1ELb0ELb0EEENS1_19SingleTileSchedulerILb1ELb0ELb1ELi128EEEEEEEEEvNT_6ParamsE --------------------------
	.section	.text._ZN7cutlass13device_kernelIN5flash19enable_sm80_to_sm89INS1_16FlashAttnFwdSm80INS1_25CollectiveMainloopFwdSm80ILi4ELi1ELb0EN4cute5tupleIJNS5_1CILi128EEENS7_ILi112EEENS7_ILi64EEEEEELi64ENS_10bfloat16_tEfNS_4arch4Sm80ELb0ELb0ELb0ELb1ELb1ELb1ELb1ELb0EEENS1_21CollectiveEpilogueFwdINS6_IJS8_SA_S9_EEENS6_IJNS7_ILi1EEESI_SI_EEESC_SE_Li128ELb1ELb1ELb0ELb0EEENS1_19SingleTileSchedulerILb1ELb0ELb1ELi128EEEEEEEEEvNT_6ParamsE,"ax",@progbits
	.align	128
.text._ZN7cutlass13device_kernelIN5flash19enable_sm80_to_sm89INS1_16FlashAttnFwdSm80INS1_25CollectiveMainloopFwdSm80ILi4ELi1ELb0EN4cute5tupleIJNS5_1CILi128EEENS7_ILi112EEENS7_ILi64EEEEEELi64ENS_10bfloat16_tEfNS_4arch4Sm80ELb0ELb0ELb0ELb1ELb1ELb1ELb1ELb0EEENS1_21CollectiveEpilogueFwdINS6_IJS8_SA_S9_EEENS6_IJNS7_ILi1EEESI_SI_EEESC_SE_Li128ELb1ELb1ELb0ELb0EEENS1_19SingleTileSchedulerILb1ELb0ELb1ELi128EEEEEEEEEvNT_6ParamsE:
        .type           _ZN7cutlass13device_kernelIN5flash19enable_sm80_to_sm89INS1_16FlashAttnFwdSm80INS1_25CollectiveMainloopFwdSm80ILi4ELi1ELb0EN4cute5tupleIJNS5_1CILi128EEENS7_ILi112EEENS7_ILi64EEEEEELi64ENS_10bfloat16_tEfNS_4arch4Sm80ELb0ELb0ELb0ELb1ELb1ELb1ELb1ELb0EEENS1_21CollectiveEpilogueFwdINS6_IJS8_SA_S9_EEENS6_IJNS7_ILi1EEESI_SI_EEESC_SE_Li128ELb1ELb1ELb0ELb0EEENS1_19SingleTileSchedulerILb1ELb0ELb1ELi128EEEEEEEEEvNT_6ParamsE,@function
        .size           _ZN7cutlass13device_kernelIN5flash19enable_sm80_to_sm89INS1_16FlashAttnFwdSm80INS1_25CollectiveMainloopFwdSm80ILi4ELi1ELb0EN4cute5tupleIJNS5_1CILi128EEENS7_ILi112EEENS7_ILi64EEEEEELi64ENS_10bfloat16_tEfNS_4arch4Sm80ELb0ELb0ELb0ELb1ELb1ELb1ELb1ELb0EEENS1_21CollectiveEpilogueFwdINS6_IJS8_SA_S9_EEENS6_IJNS7_ILi1EEESI_SI_EEESC_SE_Li128ELb1ELb1ELb0ELb0EEENS1_19SingleTileSchedulerILb1ELb0ELb1ELi128EEEEEEEEEvNT_6ParamsE,(.L_x_29 - _ZN7cutlass13device_kernelIN5flash19enable_sm80_to_sm89INS1_16FlashAttnFwdSm80INS1_25CollectiveMainloopFwdSm80ILi4ELi1ELb0EN4cute5tupleIJNS5_1CILi128EEENS7_ILi112EEENS7_ILi64EEEEEELi64ENS_10bfloat16_tEfNS_4arch4Sm80ELb0ELb0ELb0ELb1ELb1ELb1ELb1ELb0EEENS1_21CollectiveEpilogueFwdINS6_IJS8_SA_S9_EEENS6_IJNS7_ILi1EEESI_SI_EEESC_SE_Li128ELb1ELb1ELb0ELb0EEENS1_19SingleTileSchedulerILb1ELb0ELb1ELi128EEEEEEEEEvNT_6ParamsE)
        .other          _ZN7cutlass13device_kernelIN5flash19enable_sm80_to_sm89INS1_16FlashAttnFwdSm80INS1_25CollectiveMainloopFwdSm80ILi4ELi1ELb0EN4cute5tupleIJNS5_1CILi128EEENS7_ILi112EEENS7_ILi64EEEEEELi64ENS_10bfloat16_tEfNS_4arch4Sm80ELb0ELb0ELb0ELb1ELb1ELb1ELb1ELb0EEENS1_21CollectiveEpilogueFwdINS6_IJS8_SA_S9_EEENS6_IJNS7_ILi1EEESI_SI_EEESC_SE_Li128ELb1ELb1ELb0ELb0EEENS1_19SingleTileSchedulerILb1ELb0ELb1ELi128EEEEEEEEEvNT_6ParamsE,@"STO_CUDA_ENTRY STV_DEFAULT"
_ZN7cutlass13device_kernelIN5flash19enable_sm80_to_sm89INS1_16FlashAttnFwdSm80INS1_25CollectiveMainloopFwdSm80ILi4ELi1ELb0EN4cute5tupleIJNS5_1CILi128EEENS7_ILi112EEENS7_ILi64EEEEEELi64ENS_10bfloat16_tEfNS_4arch4Sm80ELb0ELb0ELb0ELb1ELb1ELb1ELb1ELb0EEENS1_21CollectiveEpilogueFwdINS6_IJS8_SA_S9_EEENS6_IJNS7_ILi1EEESI_SI_EEESC_SE_Li128ELb1ELb1ELb0ELb0EEENS1_19SingleTileSchedulerILb1ELb0ELb1ELi128EEEEEEEEEvNT_6ParamsE:
[----:B------:R-:W-:Y:S01]  /*0000*/  LDC R1, c[0x0][0x28] ;  /* 0x00000a00ff017b82 */ /* 0x000fe20000000800 */
[----:B------:R-:W-:Y:S05]  /*0010*/  EXIT ;  /* 0x000000000000794d */ /* 0x000fea0003800000 */
.L_x_11:
        /* <DEDUP_REMOVED lines=14> */
.L_x_29:


//--------------------- .text._ZN7cutlass13device_kernelIN5flash19enable_sm80_to_sm89INS1_16FlashAttnFwdSm80INS1_25CollectiveMainloopFwdSm80ILi4ELi1ELb0EN4cute5tupleIJNS5_1CILi128EEENS7_ILi96EEENS7_ILi64EEEEEELi64ENS_10bfloat16_tEfNS_4arch4Sm80ELb0ELb1ELb0ELb0ELb1ELb0ELb1ELb0EEENS1_21CollectiveEpilogueFwdINS6_IJS8_SA_S9_EEENS6_IJNS7_ILi1EEESI_SI_EEESC_SE_Li128ELb0ELb1ELb0ELb0EEENS1_19SingleTileSchedulerILb0ELb0ELb1ELi128EEEEEEEEEvNT_6ParamsE --------------------------
	.section	.text._ZN7cutlass13device_kernelIN5flash19enable_sm80_to_sm89INS1_16FlashAttnFwdSm80INS1_25CollectiveMainloopFwdSm80ILi4ELi1ELb0EN4cute5tupleIJNS5_1CILi128EEENS7_ILi96EEENS7_ILi64EEEEEELi64ENS_10bfloat16_tEfNS_4arch4Sm80ELb0ELb1ELb0ELb0ELb1ELb0ELb1ELb0EEENS1_21CollectiveEpilogueFwdINS6_IJS8_SA_S9_EEENS6_IJNS7_ILi1EEESI_SI_EEESC_SE_Li128ELb0ELb1ELb0ELb0EEENS1_19SingleTileSchedulerILb0ELb0ELb1ELi128EEEEEEEEEvNT_6ParamsE,"ax",@progbits
	.align	128
.text._ZN7cutlass13device_kernelIN5flash19enable_sm80_to_sm89INS1_16FlashAttnFwdSm80INS1_25CollectiveMainloopFwdSm80ILi4ELi1ELb0EN4cute5tupleIJNS5_1CILi128EEENS7_ILi96EEENS7_ILi64EEEEEELi64ENS_10bfloat16_tEfNS_4arch4Sm80ELb0ELb1ELb0ELb0ELb1ELb0ELb1ELb0EEENS1_21CollectiveEpilogueFwdINS6_IJS8_SA_S9_EEENS6_IJNS7_ILi1EEESI_SI_EEESC_SE_Li128ELb0ELb1ELb0ELb0EEENS1_19SingleTileSchedulerILb0ELb0ELb1ELi128EEEEEEEEEvNT_6ParamsE:
        .type           _ZN7cutlass13device_kernelIN5flash19enable_sm80_to_sm89INS1_16FlashAttnFwdSm80INS1_25CollectiveMainloopFwdSm80ILi4ELi1ELb0EN4cute5tupleIJNS5_1CILi128EEENS7_ILi96EEENS7_ILi64EEEEEELi64ENS_10bfloat16_tEfNS_4arch4Sm80ELb0ELb1ELb0ELb0ELb1ELb0ELb1ELb0EEENS1_21CollectiveEpilogueFwdINS6_IJS8_SA_S9_EEENS6_IJNS7_ILi1EEESI_SI_EEESC_SE_Li128ELb0ELb1ELb0ELb0EEENS1_19SingleTileSchedulerILb0ELb0ELb1ELi128EEEEEEEEEvNT_6ParamsE,@function
        .size           _ZN7cutlass13device_kernelIN5flash19enable_sm80_to_sm89INS1_16FlashAttnFwdSm80INS1_25CollectiveMainloopFwdSm80ILi4ELi1ELb0EN4cute5tupleIJNS5_1CILi128EEENS7_ILi96EEENS7_ILi64EEEEEELi64ENS_10bfloat16_tEfNS_4arch4Sm80ELb0ELb1ELb0ELb0ELb1ELb0ELb1ELb0EEENS1_21CollectiveEpilogueFwdINS6_IJS8_SA_S9_EEENS6_IJNS7_ILi1EEESI_SI_EEESC_SE_Li128ELb0ELb1ELb0ELb0EEENS1_19SingleTileSchedulerILb0ELb0ELb1ELi128EEEEEEEEEvNT_6ParamsE,(.L_x_30 - _ZN7cutlass13device_kernelIN5flash19enable_sm80_to_sm89INS1_16FlashAttnFwdSm80INS1_25CollectiveMainloopFwdSm80ILi4ELi1ELb0EN4cute5tupleIJNS5_1CILi128EEENS7_ILi96EEENS7_ILi64EEEEEELi64ENS_10bfloat16_tEfNS_4arch4Sm80ELb0ELb1ELb0ELb0ELb1ELb0ELb1ELb0EEENS1_21CollectiveEpilogueFwdINS6_IJS8_SA_S9_EEENS6_IJNS7_ILi1EEESI_SI_EEESC_SE_Li128ELb0ELb1ELb0ELb0EEENS1_19SingleTileSchedulerILb0ELb0ELb1ELi128EEEEEEEEEvNT_6ParamsE)
        .other          _ZN7cutlass13device_kernelIN5flash19enable_sm80_to_sm89INS1_16FlashAttnFwdSm80INS1_25CollectiveMainloopFwdSm80ILi4ELi1ELb0EN4cute5tupleIJNS5_1CILi128EEENS7_ILi96EEENS7_ILi64EEEEEELi64ENS_10bfloat16_tEfNS_4arch4Sm80ELb0ELb1ELb0ELb0ELb1ELb0ELb1ELb0EEENS1_21CollectiveEpilogueFwdINS6_IJS8_SA_S9_EEENS6_IJNS7_ILi1EEESI_SI_EEESC_SE_Li128ELb0ELb1ELb0ELb0EEENS1_19SingleTileSchedulerILb0ELb0ELb1ELi128EEEEEEEEEvNT_6ParamsE,@"STO_CUDA_ENTRY STV_DEFAULT"
_ZN7cutlass13device_kernelIN5flash19enable_sm80_to_sm89INS1_16FlashAttnFwdSm80INS1_25CollectiveMainloopFwdSm80ILi4ELi1ELb0EN4cute5tupleIJNS5_1CILi128EEENS7_ILi96EEENS7_ILi64EEEEEELi64ENS_10bfloat16_tEfNS_4arch4Sm80ELb0ELb1ELb0ELb0ELb1ELb0ELb1ELb0EEENS1_21CollectiveEpilogueFwdINS6_IJS8_SA_S9_EEENS6_IJNS7_ILi1EEESI_SI_EEESC_SE_Li128ELb0ELb1ELb0ELb0EEENS1_19SingleTileSchedulerILb0ELb0ELb1ELi128EEEEEEEEEvNT_6ParamsE:
[----:B------:R-:W-:Y:S01]  /*0000*/  LDC R1, c[0x0][0x28] ;  /* 0x00000a00ff017b82 */ /* 0x000fe20000000800 */
[----:B------:R-:W-:Y:S05]  /*0010*/  EXIT ;  /* 0x000000000000794d */ /* 0x000fea0003800000 */
.L_x_12:
        /* <DEDUP_REMOVED lines=14> */
.L_x_30:


//--------------------- .text._ZN7cutlass13device_kernelIN5flash19enable_sm80_to_sm89INS1_16FlashAttnFwdSm80INS1_25CollectiveMainloopFwdSm80ILi4ELi1ELb0EN4cute5tupleIJNS5_1CILi128EEENS7_ILi96EEENS7_ILi64EEEEEELi64ENS_10bfloat16_tEfNS_4arch4Sm80ELb0ELb1ELb0ELb1ELb1ELb0ELb1ELb0EEENS1_21CollectiveEpilogueFwdINS6_IJS8_SA_S9_EEENS6_IJNS7_ILi1EEESI_SI_EEESC_SE_Li128ELb1ELb1ELb0ELb0EEENS1_19SingleTileSchedulerILb1ELb0ELb1ELi128EEEEEEEEEvNT_6ParamsE --------------------------
	.section	.text._ZN7cutlass13device_kernelIN5flash19enable_sm80_to_sm89INS1_16FlashAttnFwdSm80INS1_25CollectiveMainloopFwdSm80ILi4ELi1ELb0EN4cute5tupleIJNS5_1CILi128EEENS7_ILi96EEENS7_ILi64EEEEEELi64ENS_10bfloat16_tEfNS_4arch4Sm80ELb0ELb1ELb0ELb1ELb1ELb0ELb1ELb0EEENS1_21CollectiveEpilogueFwdINS6_IJS8_SA_S9_EEENS6_IJNS7_ILi1EEESI_SI_EEESC_SE_Li128ELb1ELb1ELb0ELb0EEENS1_19SingleTileSchedulerILb1ELb0ELb1ELi128EEEEEEEEEvNT_6ParamsE,"ax",@progbits
	.align	128
.text._ZN7cutlass13device_kernelIN5flash19enable_sm80_to_sm89INS1_16FlashAttnFwdSm80INS1_25CollectiveMainloopFwdSm80ILi4ELi1ELb0EN4cute5tupleIJNS5_1CILi128EEENS7_ILi96EEENS7_ILi64EEEEEELi64ENS_10bfloat16_tEfNS_4arch4Sm80ELb0ELb1ELb0ELb1ELb1ELb0ELb1ELb0EEENS1_21CollectiveEpilogueFwdINS6_IJS8_SA_S9_EEENS6_IJNS7_ILi1EEESI_SI_EEESC_SE_Li128ELb1ELb1ELb0ELb0EEENS1_19SingleTileSchedulerILb1ELb0ELb1ELi128EEEEEEEEEvNT_6ParamsE:
        .type           _ZN7cutlass13device_kernelIN5flash19enable_sm80_to_sm89INS1_16FlashAttnFwdSm80INS1_25CollectiveMainloopFwdSm80ILi4ELi1ELb0EN4cute5tupleIJNS5_1CILi128EEENS7_ILi96EEENS7_ILi64EEEEEELi64ENS_10bfloat16_tEfNS_4arch4Sm80ELb0ELb1ELb0ELb1ELb1ELb0ELb1ELb0EEENS1_21CollectiveEpilogueFwdINS6_IJS8_SA_S9_EEENS6_IJNS7_ILi1EEESI_SI_EEESC_SE_Li128ELb1ELb1ELb0ELb0EEENS1_19SingleTileSchedulerILb1ELb0ELb1ELi128EEEEEEEEEvNT_6ParamsE,@function
        .size           _ZN7cutlass13device_kernelIN5flash19enable_sm80_to_sm89INS1_16FlashAttnFwdSm80INS1_25CollectiveMainloopFwdSm80ILi4ELi1ELb0EN4cute5tupleIJNS5_1CILi128EEENS7_ILi96EEENS7_ILi64EEEEEELi64ENS_10bfloat16_tEfNS_4arch4Sm80ELb0ELb1ELb0ELb1ELb1ELb0ELb1ELb0EEENS1_21CollectiveEpilogueFwdINS6_IJS8_SA_S9_EEENS6_IJNS7_ILi1EEESI_SI_EEESC_SE_Li128ELb1ELb1ELb0ELb0EEENS1_19SingleTileSchedulerILb1ELb0ELb1ELi128EEEEEEEEEvNT_6ParamsE,(.L_x_31 - _ZN7cutlass13device_kernelIN5flash19enable_sm80_to_sm89INS1_16FlashAttnFwdSm80INS1_25CollectiveMainloopFwdSm80ILi4ELi1ELb0EN4cute5tupleIJNS5_1CILi128EEENS7_ILi96EEENS7_ILi64EEEEEELi64ENS_10bfloat16_tEfNS_4arch4Sm80ELb0ELb1ELb0ELb1ELb1ELb0ELb1ELb0EEENS1_21CollectiveEpilogueFwdINS6_IJS8_SA_S9_EEENS6_IJNS7_ILi1EEESI_SI_EEESC_SE_Li128ELb1ELb1ELb0ELb0EEENS1_19SingleTileSchedulerILb1ELb0ELb1ELi128EEEEEEEEEvNT_6ParamsE)
        .other          _ZN7cutlass13device_kernelIN5flash19enable_sm80_to_sm89INS1_16FlashAttnFwdSm80INS1_25CollectiveMainloopFwdSm80ILi4ELi1ELb0EN4cute5tupleIJNS5_1CILi128EEENS7_ILi96EEENS7_ILi64EEEEEELi64ENS_10bfloat16_tEfNS_4arch4Sm80ELb0ELb1ELb0ELb1ELb1ELb0ELb1ELb0EEENS1_21CollectiveEpilogueFwdINS6_IJS8_SA_S9_EEENS6_IJNS7_ILi1EEESI_SI_EEESC_SE_Li128ELb1ELb1ELb0ELb0EEENS1_19SingleTileSchedulerILb1ELb0ELb1ELi128EEEEEEEEEvNT_6ParamsE,@"STO_CUDA_ENTRY STV_DEFAULT"
_ZN7cutlass13device_kernelIN5flash19enable_sm80_to_sm89INS1_16FlashAttnFwdSm80INS1_25CollectiveMainloopFwdSm80ILi4ELi1ELb0EN4cute5tupleIJNS5_1CILi128EEENS7_ILi96EEENS7_ILi64EEEEEELi64ENS_10bfloat16_tEfNS_4arch4Sm80ELb0ELb1ELb0ELb1ELb1ELb0ELb1ELb0EEENS1_21CollectiveEpilogueFwdINS6_IJS8_SA_S9_EEENS6_IJNS7_ILi1EEESI_SI_EEESC_SE_Li128ELb1ELb1ELb0ELb0EEENS1_19SingleTileSchedulerILb1ELb0ELb1ELi128EEEEEEEEEvNT_6ParamsE:
[----:B------:R-:W-:Y:S01]  /*0000*/  LDC R1, c[0x0][0x28] ;  /* 0x00000a00ff017b82 */ /* 0x000fe20000000800 */
[----:B------:R-:W-:Y:S05]  /*0010*/  EXIT ;  /* 0x000000000000794d */ /* 0x000fea0003800000 */
.L_x_13:
        /* <DEDUP_REMOVED lines=14> */
.L_x_31:


//--------------------- .text._ZN7cutlass13device_kernelIN5flash19enable_sm80_to_sm89INS1_16FlashAttnFwdSm80INS1_25CollectiveMainloopFwdSm80ILi4ELi1ELb0EN4cute5tupleIJNS5_1CILi128EEENS7_ILi96EEENS7_ILi64EEEEEELi64ENS_10bfloat16_tEfNS_4arch4Sm80ELb0ELb1ELb0ELb1ELb1ELb1ELb1ELb0EEENS1_21CollectiveEpilogueFwdINS6_IJS8_SA_S9_EEENS6_IJNS7_ILi1EEESI_SI_EEESC_SE_Li128ELb1ELb1ELb0ELb0EEENS1_19SingleTileSchedulerILb1ELb0ELb1ELi128EEEEEEEEEvNT_6ParamsE --------------------------
	.section	.text._ZN7cutlass13device_kernelIN5flash19enable_sm80_to_sm89INS1_16FlashAttnFwdSm80INS1_25CollectiveMainloopFwdSm80ILi4ELi1ELb0EN4cute5tupleIJNS5_1CILi128EEENS7_ILi96EEENS7_ILi64EEEEEELi64ENS_10bfloat16_tEfNS_4arch4Sm80ELb0ELb1ELb0ELb1ELb1ELb1ELb1ELb0EEENS1_21CollectiveEpilogueFwdINS6_IJS8_SA_S9_EEENS6_IJNS7_ILi1EEESI_SI_EEESC_SE_Li128ELb1ELb1ELb0ELb0EEENS1_19SingleTileSchedulerILb1ELb0ELb1ELi128EEEEEEEEEvNT_6ParamsE,"ax",@progbits
	.align	128
.text._ZN7cutlass13device_kernelIN5flash19enable_sm80_to_sm89INS1_16FlashAttnFwdSm80INS1_25CollectiveMainloopFwdSm80ILi4ELi1ELb0EN4cute5tupleIJNS5_1CILi128EEENS7_ILi96EEENS7_ILi64EEEEEELi64ENS_10bfloat16_tEfNS_4arch4Sm80ELb0ELb1ELb0ELb1ELb1ELb1ELb1ELb0EEENS1_21CollectiveEpilogueFwdINS6_IJS8_SA_S9_EEENS6_IJNS7_ILi1EEESI_SI_EEESC_SE_Li128ELb1ELb1ELb0ELb0EEENS1_19SingleTileSchedulerILb1ELb0ELb1ELi128EEEEEEEEEvNT_6ParamsE:
        .type           _ZN7cutlass13device_kernelIN5flash19enable_sm80_to_sm89INS1_16FlashAttnFwdSm80INS1_25CollectiveMainloopFwdSm80ILi4ELi1ELb0EN4cute5tupleIJNS5_1CILi128EEENS7_ILi96EEENS7_ILi64EEEEEELi64ENS_10bfloat16_tEfNS_4arch4Sm80ELb0ELb1ELb0ELb1ELb1ELb1ELb1ELb0EEENS1_21CollectiveEpilogueFwdINS6_IJS8_SA_S9_EEENS6_IJNS7_ILi1EEESI_SI_EEESC_SE_Li128ELb1ELb1ELb0ELb0EEENS1_19SingleTileSchedulerILb1ELb0ELb1ELi128EEEEEEEEEvNT_6ParamsE,@function
        .size           _ZN7cutlass13device_kernelIN5flash19enable_sm80_to_sm89INS1_16FlashAttnFwdSm80INS1_25CollectiveMainloopFwdSm80ILi4ELi1ELb0EN4cute5tupleIJNS5_1CILi128EEENS7_ILi96EEENS7_ILi64EEEEEELi64ENS_10bfloat16_tEfNS_4arch4Sm80ELb0ELb1ELb0ELb1ELb1ELb1ELb1ELb0EEENS1_21CollectiveEpilogueFwdINS6_IJS8_SA_S9_EEENS6_IJNS7_ILi1EEESI_SI_EEESC_SE_Li128ELb1ELb1ELb0ELb0EEENS1_19SingleTileSchedulerILb1ELb0ELb1ELi128EEEEEEEEEvNT_6ParamsE,(.L_x_32 - _ZN7cutlass13device_kernelIN5flash19enable_sm80_to_sm89INS1_16FlashAttnFwdSm80INS1_25CollectiveMainloopFwdSm80ILi4ELi1ELb0EN4cute5tupleIJNS5_1CILi128EEENS7_ILi96EEENS7_ILi64EEEEEELi64ENS_10bfloat16_tEfNS_4arch4Sm80ELb0ELb1ELb0ELb1ELb1ELb1ELb1ELb0EEENS1_21CollectiveEpilogueFwdINS6_IJS8_SA_S9_EEENS6_IJNS7_ILi1EEESI_SI_EEESC_SE_Li128ELb1ELb1ELb0ELb0EEENS1_19SingleTileSchedulerILb1ELb0ELb1ELi128EEEEEEEEEvNT_6ParamsE)
        .other          _ZN7cutlass13device_kernelIN5flash19enable_sm80_to_sm89INS1_16FlashAttnFwdSm80INS1_25CollectiveMainloopFwdSm80ILi4ELi1ELb0EN4cute5tupleIJNS5_1CILi128EEENS7_ILi96EEENS7_ILi64EEEEEELi64ENS_10bfloat16_tEfNS_4arch4Sm80ELb0ELb1ELb0ELb1ELb1ELb1ELb1ELb0EEENS1_21CollectiveEpilogueFwdINS6_IJS8_SA_S9_EEENS6_IJNS7_ILi1EEESI_SI_EEESC_SE_Li128ELb1ELb1ELb0ELb0EEENS1_19SingleTileSchedulerILb1ELb0ELb1ELi128EEEEEEEEEvNT_6ParamsE,@"STO_CUDA_ENTRY STV_DEFAULT"
_ZN7cutlass13device_kernelIN5flash19enable_sm80_to_sm89INS1_16FlashAttnFwdSm80INS1_25CollectiveMainloopFwdSm80ILi4ELi1ELb0EN4cute5tupleIJNS5_1CILi128EEENS7_ILi96EEENS7_ILi64EEEEEELi64ENS_10bfloat16_tEfNS_4arch4Sm80ELb0ELb1ELb0ELb1ELb1ELb1ELb1ELb0EEENS1_21CollectiveEpilogueFwdINS6_IJS8_SA_S9_EEENS6_IJNS7_ILi1EEESI_SI_EEESC_SE_Li128ELb1ELb1ELb0ELb0EEENS1_19SingleTileSchedulerILb1ELb0ELb1ELi128EEEEEEEEEvNT_6ParamsE:
[----:B------:R-:W-:Y:S01]  /*0000*/  LDC R1, c[0x0][0x28] ;  /* 0x00000a00ff017b82 */ /* 0x000fe20000000800 */
[----:B------:R-:W-:Y:S05]  /*0010*/  EXIT ;  /* 0x000000000000794d */ /* 0x000fea0003800000 */
.L_x_14:
        /* <DEDUP_REMOVED lines=14> */
.L_x_32:


//--------------------- .text._ZN7cutlass13device_kernelIN5flash19enable_sm80_to_sm89INS1_16FlashAttnFwdSm80INS1_25CollectiveMainloopFwdSm80ILi4ELi1ELb0EN4cute5tupleIJNS5_1CILi128EEENS7_ILi112EEENS7_ILi64EEEEEELi64ENS_10bfloat16_tEfNS_4arch4Sm80ELb1ELb0ELb0ELb0ELb1ELb0ELb1ELb0EEENS1_21CollectiveEpilogueFwdINS6_IJS8_SA_S9_EEENS6_IJNS7_ILi1EEESI_SI_EEESC_SE_Li128ELb0ELb1ELb0ELb0EEENS1_30DynamicPersistentTileSchedulerILi128ELi128ELb0ELb1ELb0EEEEEEEEEvNT_6ParamsE --------------------------
	.section	.text._ZN7cutlass13device_kernelIN5flash19enable_sm80_to_sm89INS1_16FlashAttnFwdSm80INS1_25CollectiveMainloopFwdSm80ILi4ELi1ELb0EN4cute5tupleIJNS5_1CILi128EEENS7_ILi112EEENS7_ILi64EEEEEELi64ENS_10bfloat16_tEfNS_4arch4Sm80ELb1ELb0ELb0ELb0ELb1ELb0ELb1ELb0EEENS1_21CollectiveEpilogueFwdINS6_IJS8_SA_S9_EEENS6_IJNS7_ILi1EEESI_SI_EEESC_SE_Li128ELb0ELb1ELb0ELb0EEENS1_30DynamicPersistentTileSchedulerILi128ELi128ELb0ELb1ELb0EEEEEEEEEvNT_6ParamsE,"ax",@progbits
	.align	128
.text._ZN7cutlass13device_kernelIN5flash19enable_sm80_to_sm89INS1_16FlashAttnFwdSm80INS1_25CollectiveMainloopFwdSm80ILi4ELi1ELb0EN4cute5tupleIJNS5_1CILi128EEENS7_ILi112EEENS7_ILi64EEEEEELi64ENS_10bfloat16_tEfNS_4arch4Sm80ELb1ELb0ELb0ELb0ELb1ELb0ELb1ELb0EEENS1_21CollectiveEpilogueFwdINS6_IJS8_SA_S9_EEENS6_IJNS7_ILi1EEESI_SI_EEESC_SE_Li128ELb0ELb1ELb0ELb0EEENS1_30DynamicPersistentTileSchedulerILi128ELi128ELb0ELb1ELb0EEEEEEEEEvNT_6ParamsE:
        .type           _ZN7cutlass13device_kernelIN5flash19enable_sm80_to_sm89INS1_16FlashAttnFwdSm80INS1_25CollectiveMainloopFwdSm80ILi4ELi1ELb0EN4cute5tupleIJNS5_1CILi128EEENS7_ILi112EEENS7_ILi64EEEEEELi64ENS_10bfloat16_tEfNS_4arch4Sm80ELb1ELb0ELb0ELb0ELb1ELb0ELb1ELb0EEENS1_21CollectiveEpilogueFwdINS6_IJS8_SA_S9_EEENS6_IJNS7_ILi1EEESI_SI_EEESC_SE_Li128ELb0ELb1ELb0ELb0EEENS1_30DynamicPersistentTileSchedulerILi128ELi128ELb0ELb1ELb0EEEEEEEEEvNT_6ParamsE,@function
        .size           _ZN7cutlass13device_kernelIN5flash19enable_sm80_to_sm89INS1_16FlashAttnFwdSm80INS1_25CollectiveMainloopFwdSm80ILi4ELi1ELb0EN4cute5tupleIJNS5_1CILi128EEENS7_ILi112EEENS7_ILi64EEEEEELi64ENS_10bfloat16_tEfNS_4arch4Sm80ELb1ELb0ELb0ELb0ELb1ELb0ELb1ELb0EEENS1_21CollectiveEpilogueFwdINS6_IJS8_SA_S9_EEENS6_IJNS7_ILi1EEESI_SI_EEESC_SE_Li128ELb0ELb1ELb0ELb0EEENS1_30DynamicPersistentTileSchedulerILi128ELi128ELb0ELb1ELb0EEEEEEEEEvNT_6ParamsE,(.L_x_33 - _ZN7cutlass13device_kernelIN5flash19enable_sm80_to_sm89INS1_16FlashAttnFwdSm80INS1_25CollectiveMainloopFwdSm80ILi4ELi1ELb0EN4cute5tupleIJNS5_1CILi128EEENS7_ILi112EEENS7_ILi64EEEEEELi64ENS_10bfloat16_tEfNS_4arch4Sm80ELb1ELb0ELb0ELb0ELb1ELb0ELb1ELb0EEENS1_21CollectiveEpilogueFwdINS6_IJS8_SA_S9_EEENS6_IJNS7_ILi1EEESI_SI_EEESC_SE_Li128ELb0ELb1ELb0ELb0EEENS1_30DynamicPersistentTileSchedulerILi128ELi128ELb0ELb1ELb0EEEEEEEEEvNT_6ParamsE)
        .other          _ZN7cutlass13device_kernelIN5flash19enable_sm80_to_sm89INS1_16FlashAttnFwdSm80INS1_25CollectiveMainloopFwdSm80ILi4ELi1ELb0EN4cute5tupleIJNS5_1CILi128EEENS7_ILi112EEENS7_ILi64EEEEEELi64ENS_10bfloat16_tEfNS_4arch4Sm80ELb1ELb0ELb0ELb0ELb1ELb0ELb1ELb0EEENS1_21CollectiveEpilogueFwdINS6_IJS8_SA_S9_EEENS6_IJNS7_ILi1EEESI_SI_EEESC_SE_Li128ELb0ELb1ELb0ELb0EEENS1_30DynamicPersistentTileSchedulerILi128ELi128ELb0ELb1ELb0EEEEEEEEEvNT_6ParamsE,@"STO_CUDA_ENTRY STV_DEFAULT"
_ZN7cutlass13device_kernelIN5flash19enable_sm80_to_sm89INS1_16FlashAttnFwdSm80INS1_25CollectiveMainloopFwdSm80ILi4ELi1ELb0EN4cute5tupleIJNS5_1CILi128EEENS7_ILi112EEENS7_ILi64EEEEEELi64ENS_10bfloat16_tEfNS_4arch4Sm80ELb1ELb0ELb0ELb0ELb1ELb0ELb1ELb0EEENS1_21CollectiveEpilogueFwdINS6_IJS8_SA_S9_EEENS6_IJNS7_ILi1EEESI_SI_EEESC_SE_Li128ELb0ELb1ELb0ELb0EEENS1_30DynamicPersistentTileSchedulerILi128ELi128ELb0ELb1ELb0EEEEEEEEEvNT_6ParamsE:
[----:B------:R-:W-:Y:S01]  /*0000*/  LDC R1, c[0x0][0x28] ;  /* 0x00000a00ff017b82 */ /* 0x000fe20000000800 */
[----:B------:R-:W-:Y:S05]  /*0010*/  EXIT ;  /* 0x000000000000794d */ /* 0x000fea0003800000 */
.L_x_15:
        /* <DEDUP_REMOVED lines=14> */
.L_x_33:


//--------------------- .text._ZN7cutlass13device_kernelIN5flash19enable_sm80_to_sm89INS1_16FlashAttnFwdSm80INS1_25CollectiveMainloopFwdSm80ILi4ELi1ELb0EN4cute5tupleIJNS5_1CILi128EEENS7_ILi112EEENS7_ILi64EEEEEELi64ENS_10bfloat16_tEfNS_4arch4Sm80ELb1ELb0ELb0ELb1ELb1ELb0ELb1ELb0EEENS1_21CollectiveEpilogueFwdINS6_IJS8_SA_S9_EEENS6_IJNS7_ILi1EEESI_SI_EEESC_SE_Li128ELb1ELb1ELb0ELb0EEENS1_19SingleTileSchedulerILb1ELb0ELb1ELi128EEEEEEEEEvNT_6ParamsE --------------------------
	.section	.text._ZN7cutlass13device_kernelIN5flash19enable_sm80_to_sm89INS1_16FlashAttnFwdSm80INS1_25CollectiveMainloopFwdSm80ILi4ELi1ELb0EN4cute5tupleIJNS5_1CILi128EEENS7_ILi112EEENS7_ILi64EEEEEELi64ENS_10bfloat16_tEfNS_4arch4Sm80ELb1ELb0ELb0ELb1ELb1ELb0ELb1ELb0EEENS1_21CollectiveEpilogueFwdINS6_IJS8_SA_S9_EEENS6_IJNS7_ILi1EEESI_SI_EEESC_SE_Li128ELb1ELb1ELb0ELb0EEENS1_19SingleTileSchedulerILb1ELb0ELb1ELi128EEEEEEEEEvNT_6ParamsE,"ax",@progbits
	.align	128
.text._ZN7cutlass13device_kernelIN5flash19enable_sm80_to_sm89INS1_16FlashAttnFwdSm80INS1_25CollectiveMainloopFwdSm80ILi4ELi1ELb0EN4cute5tupleIJNS5_1CILi128EEENS7_ILi112EEENS7_ILi64EEEEEELi64ENS_10bfloat16_tEfNS_4arch4Sm80ELb1ELb0ELb0ELb1ELb1ELb0ELb1ELb0EEENS1_21CollectiveEpilogueFwdINS6_IJS8_SA_S9_EEENS6_IJNS7_ILi1EEESI_SI_EEESC_SE_Li128ELb1ELb1ELb0ELb0EEENS1_19SingleTileSchedulerILb1ELb0ELb1ELi128EEEEEEEEEvNT_6ParamsE:
        .type           _ZN7cutlass13device_kernelIN5flash19enable_sm80_to_sm89INS1_16FlashAttnFwdSm80INS1_25CollectiveMainloopFwdSm80ILi4ELi1ELb0EN4cute5tupleIJNS5_1CILi128EEENS7_ILi112EEENS7_ILi64EEEEEELi64ENS_10bfloat16_tEfNS_4arch4Sm80ELb1ELb0ELb0ELb1ELb1ELb0ELb1ELb0EEENS1_21CollectiveEpilogueFwdINS6_IJS8_SA_S9_EEENS6_IJNS7_ILi1EEESI_SI_EEESC_SE_Li128ELb1ELb1ELb0ELb0EEENS1_19SingleTileSchedulerILb1ELb0ELb1ELi128EEEEEEEEEvNT_6ParamsE,@function
        .size           _ZN7cutlass13device_kernelIN5flash19enable_sm80_to_sm89INS1_16FlashAttnFwdSm80INS1_25CollectiveMainloopFwdSm80ILi4ELi1ELb0EN4cute5tupleIJNS5_1CILi128EEENS7_ILi112EEENS7_ILi64EEEEEELi64ENS_10bfloat16_tEfNS_4arch4Sm80ELb1ELb0ELb0ELb1ELb1ELb0ELb1ELb0EEENS1_21CollectiveEpilogueFwdINS6_IJS8_SA_S9_EEENS6_IJNS7_ILi1EEESI_SI_EEESC_SE_Li128ELb1ELb1ELb0ELb0EEENS1_19SingleTileSchedulerILb1ELb0ELb1ELi128EEEEEEEEEvNT_6ParamsE,(.L_x_34 - _ZN7cutlass13device_kernelIN5flash19enable_sm80_to_sm89INS1_16FlashAttnFwdSm80INS1_25CollectiveMainloopFwdSm80ILi4ELi1ELb0EN4cute5tupleIJNS5_1CILi128EEENS7_ILi112EEENS7_ILi64EEEEEELi64ENS_10bfloat16_tEfNS_4arch4Sm80ELb1ELb0ELb0ELb1ELb1ELb0ELb1ELb0EEENS1_21CollectiveEpilogueFwdINS6_IJS8_SA_S9_EEENS6_IJNS7_ILi1EEESI_SI_EEESC_SE_Li128ELb1ELb1ELb0ELb0EEENS1_19SingleTileSchedulerILb1ELb0ELb1ELi128EEEEEEEEEvNT_6ParamsE)
        .other          _ZN7cutlass13device_kernelIN5flash19enable_sm80_to_sm89INS1_16FlashAttnFwdSm80INS1_25CollectiveMainloopFwdSm80ILi4ELi1ELb0EN4cute5tupleIJNS5_1CILi128EEENS7_ILi112EEENS7_ILi64EEEEEELi64ENS_10bfloat16_tEfNS_4arch4Sm80ELb1ELb0ELb0ELb1ELb1ELb0ELb1ELb0EEENS1_21CollectiveEpilogueFwdINS6_IJS8_SA_S9_EEENS6_IJNS7_ILi1EEESI_SI_EEESC_SE_Li128ELb1ELb1ELb0ELb0EEENS1_19SingleTileSchedulerILb1ELb0ELb1ELi128EEEEEEEEEvNT_6ParamsE,@"STO_CUDA_ENTRY STV_DEFAULT"
_ZN7cutlass13device_kernelIN5flash19enable_sm80_to_sm89INS1_16FlashAttnFwdSm80INS1_25CollectiveMainloopFwdSm80ILi4ELi1ELb0EN4cute5tupleIJNS5_1CILi128EEENS7_ILi112EEENS7_ILi64EEEEEELi64ENS_10bfloat16_tEfNS_4arch4Sm80ELb1ELb0ELb0ELb1ELb1ELb0ELb1ELb0EEENS1_21CollectiveEpilogueFwdINS6_IJS8_SA_S9_EEENS6_IJNS7_ILi1EEESI_SI_EEESC_SE_Li128ELb1ELb1ELb0ELb0EEENS1_19SingleTileSchedulerILb1ELb0ELb1ELi128EEEEEEEEEvNT_6ParamsE:
[----:B------:R-:W-:Y:S01]  /*0000*/  LDC R1, c[0x0][0x28] ;  /* 0x00000a00ff017b82 */ /* 0x000fe20000000800 */
[----:B------:R-:W-:Y:S05]  /*0010*/  EXIT ;  /* 0x000000000000794d */ /* 0x000fea0003800000 */
.L_x_16:
        /* <DEDUP_REMOVED lines=14> */
.L_x_34:


//--------------------- .text._ZN7cutlass13device_kernelIN5flash19enable_sm80_to_sm89INS1_16FlashAttnFwdSm80INS1_25CollectiveMainloopFwdSm80ILi4ELi1ELb0EN4cute5tupleIJNS5_1CILi128EEENS7_ILi112EEENS7_ILi64EEEEEELi64ENS_10bfloat16_tEfNS_4arch4Sm80ELb1ELb0ELb0ELb1ELb1ELb1ELb1ELb0EEENS1_21CollectiveEpilogueFwdINS6_IJS8_SA_S9_EEENS6_IJNS7_ILi1EEESI_SI_EEESC_SE_Li128ELb1ELb1ELb0ELb0EEENS1_19SingleTileSchedulerILb1ELb0ELb1ELi128EEEEEEEEEvNT_6ParamsE --------------------------
	.section	.text._ZN7cutlass13device_kernelIN5flash19enable_sm80_to_sm89INS1_16FlashAttnFwdSm80INS1_25CollectiveMainloopFwdSm80ILi4ELi1ELb0EN4cute5tupleIJNS5_1CILi128EEENS7_ILi112EEENS7_ILi64EEEEEELi64ENS_10bfloat16_tEfNS_4arch4Sm80ELb1ELb0ELb0ELb1ELb1ELb1ELb1ELb0EEENS1_21CollectiveEpilogueFwdINS6_IJS8_SA_S9_EEENS6_IJNS7_ILi1EEESI_SI_EEESC_SE_Li128ELb1ELb1ELb0ELb0EEENS1_19SingleTileSchedulerILb1ELb0ELb1ELi128EEEEEEEEEvNT_6ParamsE,"ax",@progbits
	.align	128
.text._ZN7cutlass13device_kernelIN5flash19enable_sm80_to_sm89INS1_16FlashAttnFwdSm80INS1_25CollectiveMainloopFwdSm80ILi4ELi1ELb0EN4cute5tupleIJNS5_1CILi128EEENS7_ILi112EEENS7_ILi64EEEEEELi64ENS_10bfloat16_tEfNS_4arch4Sm80ELb1ELb0ELb0ELb1ELb1ELb1ELb1ELb0EEENS1_21CollectiveEpilogueFwdINS6_IJS8_SA_S9_EEENS6_IJNS7_ILi1EEESI_SI_EEESC_SE_Li128ELb1ELb1ELb0ELb0EEENS1_19SingleTileSchedulerILb1ELb0ELb1ELi128EEEEEEEEEvNT_6ParamsE:
        .type           _ZN7cutlass13device_kernelIN5flash19enable_sm80_to_sm89INS1_16FlashAttnFwdSm80INS1_25CollectiveMainloopFwdSm80ILi4ELi1ELb0EN4cute5tupleIJNS5_1CILi128EEENS7_ILi112EEENS7_ILi64EEEEEELi64ENS_10bfloat16_tEfNS_4arch4Sm80ELb1ELb0ELb0ELb1ELb1ELb1ELb1ELb0EEENS1_21CollectiveEpilogueFwdINS6_IJS8_SA_S9_EEENS6_IJNS7_ILi1EEESI_SI_EEESC_SE_Li128ELb1ELb1ELb0ELb0EEENS1_19SingleTileSchedulerILb1ELb0ELb1ELi128EEEEEEEEEvNT_6ParamsE,@function
        .size           _ZN7cutlass13device_kernelIN5flash19enable_sm80_to_sm89INS1_16FlashAttnFwdSm80INS1_25CollectiveMainloopFwdSm80ILi4ELi1ELb0EN4cute5tupleIJNS5_1CILi128EEENS7_ILi112EEENS7_ILi64EEEEEELi64ENS_10bfloat16_tEfNS_4arch4Sm80ELb1ELb0ELb0ELb1ELb1ELb1ELb1ELb0EEENS1_21CollectiveEpilogueFwdINS6_IJS8_SA_S9_EEENS6_IJNS7_ILi1EEESI_SI_EEESC_SE_Li128ELb1ELb1ELb0ELb0EEENS1_19SingleTileSchedulerILb1ELb0ELb1ELi128EEEEEEEEEvNT_6ParamsE,(.L_x_35 - _ZN7cutlass13device_kernelIN5flash19enable_sm80_to_sm89INS1_16FlashAttnFwdSm80INS1_25CollectiveMainloopFwdSm80ILi4ELi1ELb0EN4cute5tupleIJNS5_1CILi128EEENS7_ILi112EEENS7_ILi64EEEEEELi64ENS_10bfloat16_tEfNS_4arch4Sm80ELb1ELb0ELb0ELb1ELb1ELb1ELb1ELb0EEENS1_21CollectiveEpilogueFwdINS6_IJS8_SA_S9_EEENS6_IJNS7_ILi1EEESI_SI_EEESC_SE_Li128ELb1ELb1ELb0ELb0EEENS1_19SingleTileSchedulerILb1ELb0ELb1ELi128EEEEEEEEEvNT_6ParamsE)
        .other          _ZN7cutlass13device_kernelIN5flash19enable_sm80_to_sm89INS1_16FlashAttnFwdSm80INS1_25CollectiveMainloopFwdSm80ILi4ELi1ELb0EN4cute5tupleIJNS5_1CILi128EEENS7_ILi112EEENS7_ILi64EEEEEELi64ENS_10bfloat16_tEfNS_4arch4Sm80ELb1ELb0ELb0ELb1ELb1ELb1ELb1ELb0EEENS1_21CollectiveEpilogueFwdINS6_IJS8_SA_S9_EEENS6_IJNS7_ILi1EEESI_SI_EEESC_SE_Li128ELb1ELb1ELb0ELb0EEENS1_19SingleTileSchedulerILb1ELb0ELb1ELi128EEEEEEEEEvNT_6ParamsE,@"STO_CUDA_ENTRY STV_DEFAULT"
_ZN7cutlass13device_kernelIN5flash19enable_sm80_to_sm89INS1_16FlashAttnFwdSm80INS1_25CollectiveMainloopFwdSm80ILi4ELi1ELb0EN4cute5tupleIJNS5_1CILi128EEENS7_ILi112EEENS7_ILi64EEEEEELi64ENS_10bfloat16_tEfNS_4arch4Sm80ELb1ELb0ELb0ELb1ELb1ELb1ELb1ELb0EEENS1_21CollectiveEpilogueFwdINS6_IJS8_SA_S9_EEENS6_IJNS7_ILi1EEESI_SI_EEESC_SE_Li128ELb1ELb1ELb0ELb0EEENS1_19SingleTileSchedulerILb1ELb0ELb1ELi128EEEEEEEEEvNT_6ParamsE:
[----:B------:R-:W-:Y:S01]  /*0000*/  LDC R1, c[0x0][0x28] ;  /* 0x00000a00ff017b82 */ /* 0x000fe20000000800 */
[----:B------:R-:W-:Y:S05]  /*0010*/  EXIT ;  /* 0x000000000000794d */ /* 0x000fea0003800000 */
.L_x_17:
        /* <DEDUP_REMOVED lines=14> */
.L_x_35:


//--------------------- .nv.shared.reserved.0     --------------------------
	.section	.nv.shared.reserved.0,"aw",@nobits
	.weak		__nv_reservedSMEM_offset_0_alias
	.size		__nv_reservedSMEM_offset_0_alias, 0, 0
	.other		__nv_reservedSMEM_offset_0_alias,@"STO_CUDA_RESERVED_SHARED STV_DEFAULT"
__nv_reservedSMEM_offset_0_alias:
	.zero		0


//--------------------- .nv.global                --------------------------
	.section	.nv.global,"aw",@nobits
.nv.global:
	.type		_ZN82_INTERNAL_b44d191f_46_flash_fwd_hdim64_bf16_paged_softcapall_sm80_cu_49158569_38714cute1_E,@object
	.size		_ZN82_INTERNAL_b44d191f_46_flash_fwd_hdim64_bf16_paged_softcapall_sm80_cu_49158569_38714cute1_E,(_ZN82_INTERNAL_b44d191f_46_flash_fwd_hdim64_bf16_paged_softcapall_sm80_cu_49158569_38714cuda3std3__45__cpo6cbeginE - _ZN82_INTERNAL_b44d191f_46_flash_fwd_hdim64_bf16_paged_softcapall_sm80_cu_49158569_38714cute1_E)
_ZN82_INTERNAL_b44d191f_46_flash_fwd_hdim64_bf16_paged_softcapall_sm80_cu_49158569_38714cute1_E:
	.zero		1
	.type		_ZN82_INTERNAL_b44d191f_46_flash_fwd_hdim64_bf16_paged_softcapall_sm80_cu_49158569_38714cuda3std3__45__cpo6cbeginE,@object
	.size		_ZN82_INTERNAL_b44d191f_46_flash_fwd_hdim64_bf16_paged_softcapall_sm80_cu_49158569_38714cuda3std3__45__cpo6cbeginE,(_ZN82_INTERNAL_b44d191f_46_flash_fwd_hdim64_bf16_paged_softcapall_sm80_cu_49158569_38714cuda3std3__48in_placeE - _ZN82_INTERNAL_b44d191f_46_flash_fwd_hdim64_bf16_paged_softcapall_sm80_cu_49158569_38714cuda3std3__45__cpo6cbeginE)
_ZN82_INTERNAL_b44d191f_46_flash_fwd_hdim64_bf16_paged_softcapall_sm80_cu_49158569_38714cuda3std3__45__cpo6cbeginE:
	.zero		1
	.type		_ZN82_INTERNAL_b44d191f_46_flash_fwd_hdim64_bf16_paged_softcapall_sm80_cu_49158569_38714cuda3std3__48in_placeE,@object
	.size		_ZN82_INTERNAL_b44d191f_46_flash_fwd_hdim64_bf16_paged_softcapall_sm80_cu_49158569_38714cuda3std3__48in_placeE,(_ZN82_INTERNAL_b44d191f_46_flash_fwd_hdim64_bf16_paged_softcapall_sm80_cu_49158569_38714cuda3std6ranges3__45__cpo9iter_moveE - _ZN82_INTERNAL_b44d191f_46_flash_fwd_hdim64_bf16_paged_softcapall_sm80_cu_49158569_38714cuda3std3__48in_placeE)
_ZN82_INTERNAL_b44d191f_46_flash_fwd_hdim64_bf16_paged_softcapall_sm80_cu_49158569_38714cuda3std3__48in_placeE:
	.zero		1
	.type		_ZN82_INTERNAL_b44d191f_46_flash_fwd_hdim64_bf16_paged_softcapall_sm80_cu_49158569_38714cuda3std6ranges3__45__cpo9iter_moveE,@object
	.size		_ZN82_INTERNAL_b44d191f_46_flash_fwd_hdim64_bf16_paged_softcapall_sm80_cu_49158569_38714cuda3std6ranges3__45__cpo9iter_moveE,(_ZN82_INTERNAL_b44d191f_46_flash_fwd_hdim64_bf16_paged_softcapall_sm80_cu_49158569_38714cuda3std3__45__cpo5beginE - _ZN82_INTERNAL_b44d191f_46_flash_fwd_hdim64_bf16_paged_softcapall_sm80_cu_49158569_38714cuda3std6ranges3__45__cpo9iter_moveE)
_ZN82_INTERNAL_b44d191f_46_flash_fwd_hdim64_bf16_paged_softcapall_sm80_cu_49158569_38714cuda3std6ranges3__45__cpo9iter_moveE:
	.zero		1
	.type		_ZN82_INTERNAL_b44d191f_46_flash_fwd_hdim64_bf16_paged_softcapall_sm80_cu_49158569_38714cuda3std3__45__cpo5beginE,@object
	.size		_ZN82_INTERNAL_b44d191f_46_flash_fwd_hdim64_bf16_paged_softcapall_sm80_cu_49158569_38714cuda3std3__45__cpo5beginE,(_ZN82_INTERNAL_b44d191f_46_flash_fwd_hdim64_bf16_paged_softcapall_sm80_cu_49158569_38714cuda3std3__484_GLOBAL__N__b44d191f_46_flash_fwd_hdim64_bf16_paged_softcapall_sm80_cu_49158569_38716ignoreE - _ZN82_INTERNAL_b44d191f_46_flash_fwd_hdim64_bf16_paged_softcapall_sm80_cu_49158569_38714cuda3std3__45__cpo5beginE)
_ZN82_INTERNAL_b44d191f_46_flash_fwd_hdim64_bf16_paged_softcapall_sm80_cu_49158569_38714cuda3std3__45__cpo5beginE:
	.zero		1
	.type		_ZN82_INTERNAL_b44d191f_46_flash_fwd_hdim64_bf16_paged_softcapall_sm80_cu_49158569_38714cuda3std3__484_GLOBAL__N__b44d191f_46_flash_fwd_hdim64_bf16_paged_softcapall_sm80_cu_49158569_38716ignoreE,@object
	.size		_ZN82_INTERNAL_b44d191f_46_flash_fwd_hdim64_bf16_paged_softcapall_sm80_cu_49158569_38714cuda3std3__484_GLOBAL__N__b44d191f_46_flash_fwd_hdim64_bf16_paged_softcapall_sm80_cu_49158569_38716ignoreE,(_ZN82_INTERNAL_b44d191f_46_flash_fwd_hdim64_bf16_paged_softcapall_sm80_cu_49158569_38714cute7productE - _ZN82_INTERNAL_b44d191f_46_flash_fwd_hdim64_bf16_paged_softcapall_sm80_cu_49158569_38714cuda3std3__484_GLOBAL__N__b44d191f_46_flash_fwd_hdim64_bf16_paged_softcapall_sm80_cu_49158569_38716ignoreE)
_ZN82_INTERNAL_b44d191f_46_flash_fwd_hdim64_bf16_paged_softcapall_sm80_cu_49158569_38714cuda3std3__484_GLOBAL__N__b44d191f_46_flash_fwd_hdim64_bf16_paged_softcapall_sm80_cu_49158569_38716ignoreE:
	.zero		1
	.type		_ZN82_INTERNAL_b44d191f_46_flash_fwd_hdim64_bf16_paged_softcapall_sm80_cu_49158569_38714cute7productE,@object
	.size		_ZN82_INTERNAL_b44d191f_46_flash_fwd_hdim64_bf16_paged_softcapall_sm80_cu_49158569_38714cute7productE,(_ZN82_INTERNAL_b44d191f_46_flash_fwd_hdim64_bf16_paged_softcapall_sm80_cu_49158569_38714cuda3std3__45__cpo3endE - _ZN82_INTERNAL_b44d191f_46_flash_fwd_hdim64_bf16_paged_softcapall_sm80_cu_49158569_38714cute7productE)
_ZN82_INTERNAL_b44d191f_46_flash_fwd_hdim64_bf16_paged_softcapall_sm80_cu_49158569_38714cute7productE:
	.zero		1
	.type		_ZN82_INTERNAL_b44d191f_46_flash_fwd_hdim64_bf16_paged_softcapall_sm80_cu_49158569_38714cuda3std3__45__cpo3endE,@object
	.size		_ZN82_INTERNAL_b44d191f_46_flash_fwd_hdim64_bf16_paged_softcapall_sm80_cu_49158569_38714cuda3std3__45__cpo3endE,(_ZN82_INTERNAL_b44d191f_46_flash_fwd_hdim64_bf16_paged_softcapall_sm80_cu_49158569_38714cuda3std3__419piecewise_constructE - _ZN82_INTERNAL_b44d191f_46_flash_fwd_hdim64_bf16_paged_softcapall_sm80_cu_49158569_38714cuda3std3__45__cpo3endE)
_ZN82_INTERNAL_b44d191f_46_flash_fwd_hdim64_bf16_paged_softcapall_sm80_cu_49158569_38714cuda3std3__45__cpo3endE:
	.zero		1
	.type		_ZN82_INTERNAL_b44d191f_46_flash_fwd_hdim64_bf16_paged_softcapall_sm80_cu_49158569_38714cuda3std3__419piecewise_constructE,@object
	.size		_ZN82_INTERNAL_b44d191f_46_flash_fwd_hdim64_bf16_paged_softcapall_sm80_cu_49158569_38714cuda3std3__419piecewise_constructE,(_ZN82_INTERNAL_b44d191f_46_flash_fwd_hdim64_bf16_paged_softcapall_sm80_cu_49158569_38714cuda3std3__45__cpo4cendE - _ZN82_INTERNAL_b44d191f_46_flash_fwd_hdim64_bf16_paged_softcapall_sm80_cu_49158569_38714cuda3std3__419piecewise_constructE)
_ZN82_INTERNAL_b44d191f_46_flash_fwd_hdim64_bf16_paged_softcapall_sm80_cu_49158569_38714cuda3std3__419piecewise_constructE:
	.zero		1
	.type		_ZN82_INTERNAL_b44d191f_46_flash_fwd_hdim64_bf16_paged_softcapall_sm80_cu_49158569_38714cuda3std3__45__cpo4cendE,@object
	.size		_ZN82_INTERNAL_b44d191f_46_flash_fwd_hdim64_bf16_paged_softcapall_sm80_cu_49158569_38714cuda3std3__45__cpo4cendE,(_ZN82_INTERNAL_b44d191f_46_flash_fwd_hdim64_bf16_paged_softcapall_sm80_cu_49158569_38714cuda3std6ranges3__45__cpo4swapE - _ZN82_INTERNAL_b44d191f_46_flash_fwd_hdim64_bf16_paged_softcapall_sm80_cu_49158569_38714cuda3std3__45__cpo4cendE)
_ZN82_INTERNAL_b44d191f_46_flash_fwd_hdim64_bf16_paged_softcapall_sm80_cu_49158569_38714cuda3std3__45__cpo4cendE:
	.zero		1
	.type		_ZN82_INTERNAL_b44d191f_46_flash_fwd_hdim64_bf16_paged_softcapall_sm80_cu_49158569_38714cuda3std6ranges3__45__cpo4swapE,@object
	.size		_ZN82_INTERNAL_b44d191f_46_flash_fwd_hdim64_bf16_paged_softcapall_sm80_cu_49158569_38714cuda3std6ranges3__45__cpo4swapE,(.L_7 - _ZN82_INTERNAL_b44d191f_46_flash_fwd_hdim64_bf16_paged_softcapall_sm80_cu_49158569_38714cuda3std6ranges3__45__cpo4swapE)
_ZN82_INTERNAL_b44d191f_46_flash_fwd_hdim64_bf16_paged_softcapall_sm80_cu_49158569_38714cuda3std6ranges3__45__cpo4swapE:
	.zero		1
.L_7:


//--------------------- .nv.constant0._ZN7cutlass13device_kernelIN5flash19enable_sm80_to_sm89INS1_16FlashAttnFwdSm80INS1_25CollectiveMainloopFwdSm80ILi4ELi1ELb0EN4cute5tupleIJNS5_1CILi128EEENS7_ILi112EEENS7_ILi64EEEEEELi64ENS_10bfloat16_tEfNS_4arch4Sm80ELb0ELb0ELb1ELb0ELb1ELb0ELb1ELb0EEENS1_21CollectiveEpilogueFwdINS6_IJS8_SA_S9_EEENS6_IJNS7_ILi1EEESI_SI_EEESC_SE_Li128ELb0ELb1ELb0ELb0EEENS1_19SingleTileSchedulerILb0ELb0ELb1ELi128EEEEEEEEEvNT_6ParamsE --------------------------
	.section	.nv.constant0._ZN7cutlass13device_kernelIN5flash19enable_sm80_to_sm89INS1_16FlashAttnFwdSm80INS1_25CollectiveMainloopFwdSm80ILi4ELi1ELb0EN4cute5tupleIJNS5_1CILi128EEENS7_ILi112EEENS7_ILi64EEEEEELi64ENS_10bfloat16_tEfNS_4arch4Sm80ELb0ELb0ELb1ELb0ELb1ELb0ELb1ELb0EEENS1_21CollectiveEpilogueFwdINS6_IJS8_SA_S9_EEENS6_IJNS7_ILi1EEESI_SI_EEESC_SE_Li128ELb0ELb1ELb0ELb0EEENS1_19SingleTileSchedulerILb0ELb0ELb1ELi128EEEEEEEEEvNT_6ParamsE,"a",@progbits
	.sectionflags	@""
	.align	4
.nv.constant0._ZN7cutlass13device_kernelIN5flash19enable_sm80_to_sm89INS1_16FlashAttnFwdSm80INS1_25CollectiveMainloopFwdSm80ILi4ELi1ELb0EN4cute5tupleIJNS5_1CILi128EEENS7_ILi112EEENS7_ILi64EEEEEELi64ENS_10bfloat16_tEfNS_4arch4Sm80ELb0ELb0ELb1ELb0ELb1ELb0ELb1ELb0EEENS1_21CollectiveEpilogueFwdINS6_IJS8_SA_S9_EEENS6_IJNS7_ILi1EEESI_SI_EEESC_SE_Li128ELb0ELb1ELb0ELb0EEENS1_19SingleTileSchedulerILb0ELb0ELb1ELi128EEEEEEEEEvNT_6ParamsE:
	.zero		1576


//--------------------- .nv.constant0._ZN7cutlass13device_kernelIN5flash19enable_sm80_to_sm89INS1_16FlashAttnFwdSm80INS1_25CollectiveMainloopFwdSm80ILi4ELi1ELb0EN4cute5tupleIJNS5_1CILi128EEENS7_ILi112EEENS7_ILi64EEEEEELi64ENS_10bfloat16_tEfNS_4arch4Sm80ELb0ELb0ELb1ELb1ELb1ELb0ELb1ELb0EEENS1_21CollectiveEpilogueFwdINS6_IJS8_SA_S9_EEENS6_IJNS7_ILi1EEESI_SI_EEESC_SE_Li128ELb1ELb1ELb0ELb0EEENS1_19SingleTileSchedulerILb1ELb0ELb1ELi128EEEEEEEEEvNT_6ParamsE --------------------------
	.section	.nv.constant0._ZN7cutlass13device_kernelIN5flash19enable_sm80_to_sm89INS1_16FlashAttnFwdSm80INS1_25CollectiveMainloopFwdSm80ILi4ELi1ELb0EN4cute5tupleIJNS5_1CILi128EEENS7_ILi112EEENS7_ILi64EEEEEELi64ENS_10bfloat16_tEfNS_4arch4Sm80ELb0ELb0ELb1ELb1ELb1ELb0ELb1ELb0EEENS1_21CollectiveEpilogueFwdINS6_IJS8_SA_S9_EEENS6_IJNS7_ILi1EEESI_SI_EEESC_SE_Li128ELb1ELb1ELb0ELb0EEENS1_19SingleTileSchedulerILb1ELb0ELb1ELi128EEEEEEEEEvNT_6ParamsE,"a",@progbits
	.sectionflags	@""
	.align	4
.nv.constant0._ZN7cutlass13device_kernelIN5flash19enable_sm80_to_sm89INS1_16FlashAttnFwdSm80INS1_25CollectiveMainloopFwdSm80ILi4ELi1ELb0EN4cute5tupleIJNS5_1CILi128EEENS7_ILi112EEENS7_ILi64EEEEEELi64ENS_10bfloat16_tEfNS_4arch4Sm80ELb0ELb0ELb1ELb1ELb1ELb0ELb1ELb0EEENS1_21CollectiveEpilogueFwdINS6_IJS8_SA_S9_EEENS6_IJNS7_ILi1EEESI_SI_EEESC_SE_Li128ELb1ELb1ELb0ELb0EEENS1_19SingleTileSchedulerILb1ELb0ELb1ELi128EEEEEEEEEvNT_6ParamsE:
	.zero		1576


//--------------------- .nv.constant0._ZN7cutlass13device_kernelIN5flash19enable_sm80_to_sm89INS1_16FlashAttnFwdSm80INS1_25CollectiveMainloopFwdSm80ILi4ELi1ELb0EN4cute5tupleIJNS5_1CILi128EEENS7_ILi112EEENS7_ILi64EEEEEELi64ENS_10bfloat16_tEfNS_4arch4Sm80ELb0ELb0ELb1ELb1ELb1ELb1ELb1ELb0EEENS1_21CollectiveEpilogueFwdINS6_IJS8_SA_S9_EEENS6_IJNS7_ILi1EEESI_SI_EEESC_SE_Li128ELb1ELb1ELb0ELb0EEENS1_19SingleTileSchedulerILb1ELb0ELb1ELi128EEEEEEEEEvNT_6ParamsE --------------------------
	.section	.nv.constant0._ZN7cutlass13device_kernelIN5flash19enable_sm80_to_sm89INS1_16FlashAttnFwdSm80INS1_25CollectiveMainloopFwdSm80ILi4ELi1ELb0EN4cute5tupleIJNS5_1CILi128EEENS7_ILi112EEENS7_ILi64EEEEEELi64ENS_10bfloat16_tEfNS_4arch4Sm80ELb0ELb0ELb1ELb1ELb1ELb1ELb1ELb0EEENS1_21CollectiveEpilogueFwdINS6_IJS8_SA_S9_EEENS6_IJNS7_ILi1EEESI_SI_EEESC_SE_Li128ELb1ELb1ELb0ELb0EEENS1_19SingleTileSchedulerILb1ELb0ELb1ELi128EEEEEEEEEvNT_6ParamsE,"a",@progbits
	.sectionflags	@""
	.align	4
.nv.constant0._ZN7cutlass13device_kernelIN5flash19enable_sm80_to_sm89INS1_16FlashAttnFwdSm80INS1_25CollectiveMainloopFwdSm80ILi4ELi1ELb0EN4cute5tupleIJNS5_1CILi128EEENS7_ILi112EEENS7_ILi64EEEEEELi64ENS_10bfloat16_tEfNS_4arch4Sm80ELb0ELb0ELb1ELb1ELb1ELb1ELb1ELb0EEENS1_21CollectiveEpilogueFwdINS6_IJS8_SA_S9_EEENS6_IJNS7_ILi1EEESI_SI_EEESC_SE_Li128ELb1ELb1ELb0ELb0EEENS1_19SingleTileSchedulerILb1ELb0ELb1ELi128EEEEEEEEEvNT_6ParamsE:
	.zero		1576


//--------------------- .nv.constant0._ZN7cutlass13device_kernelIN5flash19enable_sm80_to_sm89INS1_16FlashAttnFwdSm80INS1_25CollectiveMainloopFwdSm80ILi4ELi1ELb0EN4cute5tupleIJNS5_1CILi128EEENS7_ILi96EEENS7_ILi64EEEEEELi64ENS_10bfloat16_tEfNS_4arch4Sm80ELb0ELb1ELb1ELb0ELb1ELb0ELb1ELb0EEENS1_21CollectiveEpilogueFwdINS6_IJS8_SA_S9_EEENS6_IJNS7_ILi1EEESI_SI_EEESC_SE_Li128ELb0ELb1ELb0ELb0EEENS1_19SingleTileSchedulerILb0ELb0ELb1ELi128EEEEEEEEEvNT_6ParamsE --------------------------
	.section	.nv.constant0._ZN7cutlass13device_kernelIN5flash19enable_sm80_to_sm89INS1_16FlashAttnFwdSm80INS1_25CollectiveMainloopFwdSm80ILi4ELi1ELb0EN4cute5tupleIJNS5_1CILi128EEENS7_ILi96EEENS7_ILi64EEEEEELi64ENS_10bfloat16_tEfNS_4arch4Sm80ELb0ELb1ELb1ELb0ELb1ELb0ELb1ELb0EEENS1_21CollectiveEpilogueFwdINS6_IJS8_SA_S9_EEENS6_IJNS7_ILi1EEESI_SI_EEESC_SE_Li128ELb0ELb1ELb0ELb0EEENS1_19SingleTileSchedulerILb0ELb0ELb1ELi128EEEEEEEEEvNT_6ParamsE,"a",@progbits
	.sectionflags	@""
	.align	4
.nv.constant0._ZN7cutlass13device_kernelIN5flash19enable_sm80_to_sm89INS1_16FlashAttnFwdSm80INS1_25CollectiveMainloopFwdSm80ILi4ELi1ELb0EN4cute5tupleIJNS5_1CILi128EEENS7_ILi96EEENS7_ILi64EEEEEELi64ENS_10bfloat16_tEfNS_4arch4Sm80ELb0ELb1ELb1ELb0ELb1ELb0ELb1ELb0EEENS1_21CollectiveEpilogueFwdINS6_IJS8_SA_S9_EEENS6_IJNS7_ILi1EEESI_SI_EEESC_SE_Li128ELb0ELb1ELb0ELb0EEENS1_19SingleTileSchedulerILb0ELb0ELb1ELi128EEEEEEEEEvNT_6ParamsE:
	.zero		1576


//--------------------- .nv.constant0._ZN7cutlass13device_kernelIN5flash19enable_sm80_to_sm89INS1_16FlashAttnFwdSm80INS1_25CollectiveMainloopFwdSm80ILi4ELi1ELb0EN4cute5tupleIJNS5_1CILi128EEENS7_ILi96EEENS7_ILi64EEEEEELi64ENS_10bfloat16_tEfNS_4arch4Sm80ELb0ELb1ELb1ELb1ELb1ELb0ELb1ELb0EEENS1_21CollectiveEpilogueFwdINS6_IJS8_SA_S9_EEENS6_IJNS7_ILi1EEESI_SI_EEESC_SE_Li128ELb1ELb1ELb0ELb0EEENS1_19SingleTileSchedulerILb1ELb0ELb1ELi128EEEEEEEEEvNT_6ParamsE --------------------------
	.section	.nv.constant0._ZN7cutlass13device_kernelIN5flash19enable_sm80_to_sm89INS1_16FlashAttnFwdSm80INS1_25CollectiveMainloopFwdSm80ILi4ELi1ELb0EN4cute5tupleIJNS5_1CILi128EEENS7_ILi96EEENS7_ILi64EEEEEELi64ENS_10bfloat16_tEfNS_4arch4Sm80ELb0ELb1ELb1ELb1ELb1ELb0ELb1ELb0EEENS1_21CollectiveEpilogueFwdINS6_IJS8_SA_S9_EEENS6_IJNS7_ILi1EEESI_SI_EEESC_SE_Li128ELb1ELb1ELb0ELb0EEENS1_19SingleTileSchedulerILb1ELb0ELb1ELi128EEEEEEEEEvNT_6ParamsE,"a",@progbits
	.sectionflags	@""
	.align	4
.nv.constant0._ZN7cutlass13device_kernelIN5flash19enable_sm80_to_sm89INS1_16FlashAttnFwdSm80INS1_25CollectiveMainloopFwdSm80ILi4ELi1ELb0EN4cute5tupleIJNS5_1CILi128EEENS7_ILi96EEENS7_ILi64EEEEEELi64ENS_10bfloat16_tEfNS_4arch4Sm80ELb0ELb1ELb1ELb1ELb1ELb0ELb1ELb0EEENS1_21CollectiveEpilogueFwdINS6_IJS8_SA_S9_EEENS6_IJNS7_ILi1EEESI_SI_EEESC_SE_Li128ELb1ELb1ELb0ELb0EEENS1_19SingleTileSchedulerILb1ELb0ELb1ELi128EEEEEEEEEvNT_6ParamsE:
	.zero		1576


//--------------------- .nv.constant0._ZN7cutlass13device_kernelIN5flash19enable_sm80_to_sm89INS1_16FlashAttnFwdSm80INS1_25CollectiveMainloopFwdSm80ILi4ELi1ELb0EN4cute5tupleIJNS5_1CILi128EEENS7_ILi96EEENS7_ILi64EEEEEELi64ENS_10bfloat16_tEfNS_4arch4Sm80ELb0ELb1ELb1ELb1ELb1ELb1ELb1ELb0EEENS1_21CollectiveEpilogueFwdINS6_IJS8_SA_S9_EEENS6_IJNS7_ILi1EEESI_SI_EEESC_SE_Li128ELb1ELb1ELb0ELb0EEENS1_19SingleTileSchedulerILb1ELb0ELb1ELi128EEEEEEEEEvNT_6ParamsE --------------------------
	.section	.nv.constant0._ZN7cutlass13device_kernelIN5flash19enable_sm80_to_sm89INS1_16FlashAttnFwdSm80INS1_25CollectiveMainloopFwdSm80ILi4ELi1ELb0EN4cute5tupleIJNS5_1CILi128EEENS7_ILi96EEENS7_ILi64EEEEEELi64ENS_10bfloat16_tEfNS_4arch4Sm80ELb0ELb1ELb1ELb1ELb1ELb1ELb1ELb0EEENS1_21CollectiveEpilogueFwdINS6_IJS8_SA_S9_EEENS6_IJNS7_ILi1EEESI_SI_EEESC_SE_Li128ELb1ELb1ELb0ELb0EEENS1_19SingleTileSchedulerILb1ELb0ELb1ELi128EEEEEEEEEvNT_6ParamsE,"a",@progbits
	.sectionflags	@""
	.align	4
.nv.constant0._ZN7cutlass13device_kernelIN5flash19enable_sm80_to_sm89INS1_16FlashAttnFwdSm80INS1_25CollectiveMainloopFwdSm80ILi4ELi1ELb0EN4cute5tupleIJNS5_1CILi128EEENS7_ILi96EEENS7_ILi64EEEEEELi64ENS_10bfloat16_tEfNS_4arch4Sm80ELb0ELb1ELb1ELb1ELb1ELb1ELb1ELb0EEENS1_21CollectiveEpilogueFwdINS6_IJS8_SA_S9_EEENS6_IJNS7_ILi1EEESI_SI_EEESC_SE_Li128ELb1ELb1ELb0ELb0EEENS1_19SingleTileSchedulerILb1ELb0ELb1ELi128EEEEEEEEEvNT_6ParamsE:
	.zero		1576


//--------------------- .nv.constant0._ZN7cutlass13device_kernelIN5flash19enable_sm80_to_sm89INS1_16FlashAttnFwdSm80INS1_25CollectiveMainloopFwdSm80ILi4ELi1ELb0EN4cute5tupleIJNS5_1CILi128EEENS7_ILi112EEENS7_ILi64EEEEEELi64ENS_10bfloat16_tEfNS_4arch4Sm80ELb1ELb0ELb1ELb0ELb1ELb0ELb1ELb0EEENS1_21CollectiveEpilogueFwdINS6_IJS8_SA_S9_EEENS6_IJNS7_ILi1EEESI_SI_EEESC_SE_Li128ELb0ELb1ELb0ELb0EEENS1_30DynamicPersistentTileSchedulerILi128ELi128ELb0ELb1ELb0EEEEEEEEEvNT_6ParamsE --------------------------
	.section	.nv.constant0._ZN7cutlass13device_kernelIN5flash19enable_sm80_to_sm89INS1_16FlashAttnFwdSm80INS1_25CollectiveMainloopFwdSm80ILi4ELi1ELb0EN4cute5tupleIJNS5_1CILi128EEENS7_ILi112EEENS7_ILi64EEEEEELi64ENS_10bfloat16_tEfNS_4arch4Sm80ELb1ELb0ELb1ELb0ELb1ELb0ELb1ELb0EEENS1_21CollectiveEpilogueFwdINS6_IJS8_SA_S9_EEENS6_IJNS7_ILi1EEESI_SI_EEESC_SE_Li128ELb0ELb1ELb0ELb0EEENS1_30DynamicPersistentTileSchedulerILi128ELi128ELb0ELb1ELb0EEEEEEEEEvNT_6ParamsE,"a",@progbits
	.sectionflags	@""
	.align	4
.nv.constant0._ZN7cutlass13device_kernelIN5flash19enable_sm80_to_sm89INS1_16FlashAttnFwdSm80INS1_25CollectiveMainloopFwdSm80ILi4ELi1ELb0EN4cute5tupleIJNS5_1CILi128EEENS7_ILi112EEENS7_ILi64EEEEEELi64ENS_10bfloat16_tEfNS_4arch4Sm80ELb1ELb0ELb1ELb0ELb1ELb0ELb1ELb0EEENS1_21CollectiveEpilogueFwdINS6_IJS8_SA_S9_EEENS6_IJNS7_ILi1EEESI_SI_EEESC_SE_Li128ELb0ELb1ELb0ELb0EEENS1_30DynamicPersistentTileSchedulerILi128ELi128ELb0ELb1ELb0EEEEEEEEEvNT_6ParamsE:
	.zero		1592


//--------------------- .nv.constant0._ZN7cutlass13device_kernelIN5flash19enable_sm80_to_sm89INS1_16FlashAttnFwdSm80INS1_25CollectiveMainloopFwdSm80ILi4ELi1ELb0EN4cute5tupleIJNS5_1CILi128EEENS7_ILi112EEENS7_ILi64EEEEEELi64ENS_10bfloat16_tEfNS_4arch4Sm80ELb1ELb0ELb1ELb1ELb1ELb0ELb1ELb0EEENS1_21CollectiveEpilogueFwdINS6_IJS8_SA_S9_EEENS6_IJNS7_ILi1EEESI_SI_EEESC_SE_Li128ELb1ELb1ELb0ELb0EEENS1_19SingleTileSchedulerILb1ELb0ELb1ELi128EEEEEEEEEvNT_6ParamsE --------------------------
	.section	.nv.constant0._ZN7cutlass13device_kernelIN5flash19enable_sm80_to_sm89INS1_16FlashAttnFwdSm80INS1_25CollectiveMainloopFwdSm80ILi4ELi1ELb0EN4cute5tupleIJNS5_1CILi128EEENS7_ILi112EEENS7_ILi64EEEEEELi64ENS_10bfloat16_tEfNS_4arch4Sm80ELb1ELb0ELb1ELb1ELb1ELb0ELb1ELb0EEENS1_21CollectiveEpilogueFwdINS6_IJS8_SA_S9_EEENS6_IJNS7_ILi1EEESI_SI_EEESC_SE_Li128ELb1ELb1ELb0ELb0EEENS1_19SingleTileSchedulerILb1ELb0ELb1ELi128EEEEEEEEEvNT_6ParamsE,"a",@progbits
	.sectionflags	@""
	.align	4
.nv.constant0._ZN7cutlass13device_kernelIN5flash19enable_sm80_to_sm89INS1_16FlashAttnFwdSm80INS1_25CollectiveMainloopFwdSm80ILi4ELi1ELb0EN4cute5tupleIJNS5_1CILi128EEENS7_ILi112EEENS7_ILi64EEEEEELi64ENS_10bfloat16_tEfNS_4arch4Sm80ELb1ELb0ELb1ELb1ELb1ELb0ELb1ELb0EEENS1_21CollectiveEpilogueFwdINS6_IJS8_SA_S9_EEENS6_IJNS7_ILi1EEESI_SI_EEESC_SE_Li128ELb1ELb1ELb0ELb0EEENS1_19SingleTileSchedulerILb1ELb0ELb1ELi128EEEEEEEEEvNT_6ParamsE:
	.zero		1576


//--------------------- .nv.constant0._ZN7cutlass13device_kernelIN5flash19enable_sm80_to_sm89INS1_16FlashAttnFwdSm80INS1_25CollectiveMainloopFwdSm80ILi4ELi1ELb0EN4cute5tupleIJNS5_1CILi128EEENS7_ILi112EEENS7_ILi64EEEEEELi64ENS_10bfloat16_tEfNS_4arch4Sm80ELb1ELb0ELb1ELb1ELb1ELb1ELb1ELb0EEENS1_21CollectiveEpilogueFwdINS6_IJS8_SA_S9_EEENS6_IJNS7_ILi1EEESI_SI_EEESC_SE_Li128ELb1ELb1ELb0ELb0EEENS1_19SingleTileSchedulerILb1ELb0ELb1ELi128EEEEEEEEEvNT_6ParamsE --------------------------
	.section	.nv.constant0._ZN7cutlass13device_kernelIN5flash19enable_sm80_to_sm89INS1_16FlashAttnFwdSm80INS1_25CollectiveMainloopFwdSm80ILi4ELi1ELb0EN4cute5tupleIJNS5_1CILi128EEENS7_ILi112EEENS7_ILi64EEEEEELi64ENS_10bfloat16_tEfNS_4arch4Sm80ELb1ELb0ELb1ELb1ELb1ELb1ELb1ELb0EEENS1_21CollectiveEpilogueFwdINS6_IJS8_SA_S9_EEENS6_IJNS7_ILi1EEESI_SI_EEESC_SE_Li128ELb1ELb1ELb0ELb0EEENS1_19SingleTileSchedulerILb1ELb0ELb1ELi128EEEEEEEEEvNT_6ParamsE,"a",@progbits
	.sectionflags	@""
	.align	4
.nv.constant0._ZN7cutlass13device_kernelIN5flash19enable_sm80_to_sm89INS1_16FlashAttnFwdSm80INS1_25CollectiveMainloopFwdSm80ILi4ELi1ELb0EN4cute5tupleIJNS5_1CILi128EEENS7_ILi112EEENS7_ILi64EEEEEELi64ENS_10bfloat16_tEfNS_4arch4Sm80ELb1ELb0ELb1ELb1ELb1ELb1ELb1ELb0EEENS1_21CollectiveEpilogueFwdINS6_IJS8_SA_S9_EEENS6_IJNS7_ILi1EEESI_SI_EEESC_SE_Li128ELb1ELb1ELb0ELb0EEENS1_19SingleTileSchedulerILb1ELb0ELb1ELi128EEEEEEEEEvNT_6ParamsE:
	.zero		1576


//--------------------- .nv.constant0._ZN7cutlass13device_kernelIN5flash19enable_sm80_to_sm89INS1_16FlashAttnFwdSm80INS1_25CollectiveMainloopFwdSm80ILi4ELi1ELb0EN4cute5tupleIJNS5_1CILi128EEENS7_ILi112EEENS7_ILi64EEEEEELi64ENS_10bfloat16_tEfNS_4arch4Sm80ELb0ELb0ELb0ELb0ELb1ELb0ELb1ELb0EEENS1_21CollectiveEpilogueFwdINS6_IJS8_SA_S9_EEENS6_IJNS7_ILi1EEESI_SI_EEESC_SE_Li128ELb0ELb1ELb0ELb0EEENS1_19SingleTileSchedulerILb0ELb0ELb1ELi128EEEEEEEEEvNT_6ParamsE --------------------------
	.section	.nv.constant0._ZN7cutlass13device_kernelIN5flash19enable_sm80_to_sm89INS1_16FlashAttnFwdSm80INS1_25CollectiveMainloopFwdSm80ILi4ELi1ELb0EN4cute5tupleIJNS5_1CILi128EEENS7_ILi112EEENS7_ILi64EEEEEELi64ENS_10bfloat16_tEfNS_4arch4Sm80ELb0ELb0ELb0ELb0ELb1ELb0ELb1ELb0EEENS1_21CollectiveEpilogueFwdINS6_IJS8_SA_S9_EEENS6_IJNS7_ILi1EEESI_SI_EEESC_SE_Li128ELb0ELb1ELb0ELb0EEENS1_19SingleTileSchedulerILb0ELb0ELb1ELi128EEEEEEEEEvNT_6ParamsE,"a",@progbits
	.sectionflags	@""
	.align	4
.nv.constant0._ZN7cutlass13device_kernelIN5flash19enable_sm80_to_sm89INS1_16FlashAttnFwdSm80INS1_25CollectiveMainloopFwdSm80ILi4ELi1ELb0EN4cute5tupleIJNS5_1CILi128EEENS7_ILi112EEENS7_ILi64EEEEEELi64ENS_10bfloat16_tEfNS_4arch4Sm80ELb0ELb0ELb0ELb0ELb1ELb0ELb1ELb0EEENS1_21CollectiveEpilogueFwdINS6_IJS8_SA_S9_EEENS6_IJNS7_ILi1EEESI_SI_EEESC_SE_Li128ELb0ELb1ELb0ELb0EEENS1_19SingleTileSchedulerILb0ELb0ELb1ELi128EEEEEEEEEvNT_6ParamsE:
	.zero		1576


//--------------------- .nv.constant0._ZN7cutlass13device_kernelIN5flash19enable_sm80_to_sm89INS1_16FlashAttnFwdSm80INS1_25CollectiveMainloopFwdSm80ILi4ELi1ELb0EN4cute5tupleIJNS5_1CILi128EEENS7_ILi112EEENS7_ILi64EEEEEELi64ENS_10bfloat16_tEfNS_4arch4Sm80ELb0ELb0ELb0ELb1ELb1ELb0ELb1ELb0EEENS1_21CollectiveEpilogueFwdINS6_IJS8_SA_S9_EEENS6_IJNS7_ILi1EEESI_SI_EEESC_SE_Li128ELb1ELb1ELb0ELb0EEENS1_19SingleTileSchedulerILb1ELb0ELb1ELi128EEEEEEEEEvNT_6ParamsE --------------------------
	.section	.nv.constant0._ZN7cutlass13device_kernelIN5flash19enable_sm80_to_sm89INS1_16FlashAttnFwdSm80INS1_25CollectiveMainloopFwdSm80ILi4ELi1ELb0EN4cute5tupleIJNS5_1CILi128EEENS7_ILi112EEENS7_ILi64EEEEEELi64ENS_10bfloat16_tEfNS_4arch4Sm80ELb0ELb0ELb0ELb1ELb1ELb0ELb1ELb0EEENS1_21CollectiveEpilogueFwdINS6_IJS8_SA_S9_EEENS6_IJNS7_ILi1EEESI_SI_EEESC_SE_Li128ELb1ELb1ELb0ELb0EEENS1_19SingleTileSchedulerILb1ELb0ELb1ELi128EEEEEEEEEvNT_6ParamsE,"a",@progbits
	.sectionflags	@""
	.align	4
.nv.constant0._ZN7cutlass13device_kernelIN5flash19enable_sm80_to_sm89INS1_16FlashAttnFwdSm80INS1_25CollectiveMainloopFwdSm80ILi4ELi1ELb0EN4cute5tupleIJNS5_1CILi128EEENS7_ILi112EEENS7_ILi64EEEEEELi64ENS_10bfloat16_tEfNS_4arch4Sm80ELb0ELb0ELb0ELb1ELb1ELb0ELb1ELb0EEENS1_21CollectiveEpilogueFwdINS6_IJS8_SA_S9_EEENS6_IJNS7_ILi1EEESI_SI_EEESC_SE_Li128ELb1ELb1ELb0ELb0EEENS1_19SingleTileSchedulerILb1ELb0ELb1ELi128EEEEEEEEEvNT_6ParamsE:
	.zero		1576


//--------------------- .nv.constant0._ZN7cutlass13device_kernelIN5flash19enable_sm80_to_sm89INS1_16FlashAttnFwdSm80INS1_25CollectiveMainloopFwdSm80ILi4ELi1ELb0EN4cute5tupleIJNS5_1CILi128EEENS7_ILi112EEENS7_ILi64EEEEEELi64ENS_10bfloat16_tEfNS_4arch4Sm80ELb0ELb0ELb0ELb1ELb1ELb1ELb1ELb0EEENS1_21CollectiveEpilogueFwdINS6_IJS8_SA_S9_EEENS6_IJNS7_ILi1EEESI_SI_EEESC_SE_Li128ELb1ELb1ELb0ELb0EEENS1_19SingleTileSchedulerILb1ELb0ELb1ELi128EEEEEEEEEvNT_6ParamsE --------------------------
	.section	.nv.constant0._ZN7cutlass13device_kernelIN5flash19enable_sm80_to_sm89INS1_16FlashAttnFwdSm80INS1_25CollectiveMainloopFwdSm80ILi4ELi1ELb0EN4cute5tupleIJNS5_1CILi128EEENS7_ILi112EEENS7_ILi64EEEEEELi64ENS_10bfloat16_tEfNS_4arch4Sm80ELb0ELb0ELb0ELb1ELb1ELb1ELb1ELb0EEENS1_21CollectiveEpilogueFwdINS6_IJS8_SA_S9_EEENS6_IJNS7_ILi1EEESI_SI_EEESC_SE_Li128ELb1ELb1ELb0ELb0EEENS1_19SingleTileSchedulerILb1ELb0ELb1ELi128EEEEEEEEEvNT_6ParamsE,"a",@progbits
	.sectionflags	@""
	.align	4
.nv.constant0._ZN7cutlass13device_kernelIN5flash19enable_sm80_to_sm89INS1_16FlashAttnFwdSm80INS1_25CollectiveMainloopFwdSm80ILi4ELi1ELb0EN4cute5tupleIJNS5_1CILi128EEENS7_ILi112EEENS7_ILi64EEEEEELi64ENS_10bfloat16_tEfNS_4arch4Sm80ELb0ELb0ELb0ELb1ELb1ELb1ELb1ELb0EEENS1_21CollectiveEpilogueFwdINS6_IJS8_SA_S9_EEENS6_IJNS7_ILi1EEESI_SI_EEESC_SE_Li128ELb1ELb1ELb0ELb0EEENS1_19SingleTileSchedulerILb1ELb0ELb1ELi128EEEEEEEEEvNT_6ParamsE:
	.zero		1576


//--------------------- .nv.constant0._ZN7cutlass13device_kernelIN5flash19enable_sm80_to_sm89INS1_16FlashAttnFwdSm80INS1_25CollectiveMainloopFwdSm80ILi4ELi1ELb0EN4cute5tupleIJNS5_1CILi128EEENS7_ILi96EEENS7_ILi64EEEEEELi64ENS_10bfloat16_tEfNS_4arch4Sm80ELb0ELb1ELb0ELb0ELb1ELb0ELb1ELb0EEENS1_21CollectiveEpilogueFwdINS6_IJS8_SA_S9_EEENS6_IJNS7_ILi1EEESI_SI_EEESC_SE_Li128ELb0ELb1ELb0ELb0EEENS1_19SingleTileSchedulerILb0ELb0ELb1ELi128EEEEEEEEEvNT_6ParamsE --------------------------
	.section	.nv.constant0._ZN7cutlass13device_kernelIN5flash19enable_sm80_to_sm89INS1_16FlashAttnFwdSm80INS1_25CollectiveMainloopFwdSm80ILi4ELi1ELb0EN4cute5tupleIJNS5_1CILi128EEENS7_ILi96EEENS7_ILi64EEEEEELi64ENS_10bfloat16_tEfNS_4arch4Sm80ELb0ELb1ELb0ELb0ELb1ELb0ELb1ELb0EEENS1_21CollectiveEpilogueFwdINS6_IJS8_SA_S9_EEENS6_IJNS7_ILi1EEESI_SI_EEESC_SE_Li128ELb0ELb1ELb0ELb0EEENS1_19SingleTileSchedulerILb0ELb0ELb1ELi128EEEEEEEEEvNT_6ParamsE,"a",@progbits
	.sectionflags	@""
	.align	4
.nv.constant0._ZN7cutlass13device_kernelIN5flash19enable_sm80_to_sm89INS1_16FlashAttnFwdSm80INS1_25CollectiveMainloopFwdSm80ILi4ELi1ELb0EN4cute5tupleIJNS5_1CILi128EEENS7_ILi96EEENS7_ILi64EEEEEELi64ENS_10bfloat16_tEfNS_4arch4Sm80ELb0ELb1ELb0ELb0ELb1ELb0ELb1ELb0EEENS1_21CollectiveEpilogueFwdINS6_IJS8_SA_S9_EEENS6_IJNS7_ILi1EEESI_SI_EEESC_SE_Li128ELb0ELb1ELb0ELb0EEENS1_19SingleTileSchedulerILb0ELb0ELb1ELi128EEEEEEEEEvNT_6ParamsE:
	.zero		1576


//--------------------- .nv.constant0._ZN7cutlass13device_kernelIN5flash19enable_sm80_to_sm89INS1_16FlashAttnFwdSm80INS1_25CollectiveMainloopFwdSm80ILi4ELi1ELb0EN4cute5tupleIJNS5_1CILi128EEENS7_ILi96EEENS7_ILi64EEEEEELi64ENS_10bfloat16_tEfNS_4arch4Sm80ELb0ELb1ELb0ELb1ELb1ELb0ELb1ELb0EEENS1_21CollectiveEpilogueFwdINS6_IJS8_SA_S9_EEENS6_IJNS7_ILi1EEESI_SI_EEESC_SE_Li128ELb1ELb1ELb0ELb0EEENS1_19SingleTileSchedulerILb1ELb0ELb1ELi128EEEEEEEEEvNT_6ParamsE --------------------------
	.section	.nv.constant0._ZN7cutlass13device_kernelIN5flash19enable_sm80_to_sm89INS1_16FlashAttnFwdSm80INS1_25CollectiveMainloopFwdSm80ILi4ELi1ELb0EN4cute5tupleIJNS5_1CILi128EEENS7_ILi96EEENS7_ILi64EEEEEELi64ENS_10bfloat16_tEfNS_4arch4Sm80ELb0ELb1ELb0ELb1ELb1ELb0ELb1ELb0EEENS1_21CollectiveEpilogueFwdINS6_IJS8_SA_S9_EEENS6_IJNS7_ILi1EEESI_SI_EEESC_SE_Li128ELb1ELb1ELb0ELb0EEENS1_19SingleTileSchedulerILb1ELb0ELb1ELi128EEEEEEEEEvNT_6ParamsE,"a",@progbits
	.sectionflags	@""
	.align	4
.nv.constant0._ZN7cutlass13device_kernelIN5flash19enable_sm80_to_sm89INS1_16FlashAttnFwdSm80INS1_25CollectiveMainloopFwdSm80ILi4ELi1ELb0EN4cute5tupleIJNS5_1CILi128EEENS7_ILi96EEENS7_ILi64EEEEEELi64ENS_10bfloat16_tEfNS_4arch4Sm80ELb0ELb1ELb0ELb1ELb1ELb0ELb1ELb0EEENS1_21CollectiveEpilogueFwdINS6_IJS8_SA_S9_EEENS6_IJNS7_ILi1EEESI_SI_EEESC_SE_Li128ELb1ELb1ELb0ELb0EEENS1_19SingleTileSchedulerILb1ELb0ELb1ELi128EEEEEEEEEvNT_6ParamsE:
	.zero		1576


//--------------------- .nv.constant0._ZN7cutlass13device_kernelIN5flash19enable_sm80_to_sm89INS1_16FlashAttnFwdSm80INS1_25CollectiveMainloopFwdSm80ILi4ELi1ELb0EN4cute5tupleIJNS5_1CILi128EEENS7_ILi96EEENS7_ILi64EEEEEELi64ENS_10bfloat16_tEfNS_4arch4Sm80ELb0ELb1ELb0ELb1ELb1ELb1ELb1ELb0EEENS1_21CollectiveEpilogueFwdINS6_IJS8_SA_S9_EEENS6_IJNS7_ILi1EEESI_SI_EEESC_SE_Li128ELb1ELb1ELb0ELb0EEENS1_19SingleTileSchedulerILb1ELb0ELb1ELi128EEEEEEEEEvNT_6ParamsE --------------------------
	.section	.nv.constant0._ZN7cutlass13device_kernelIN5flash19enable_sm80_to_sm89INS1_16FlashAttnFwdSm80INS1_25CollectiveMainloopFwdSm80ILi4ELi1ELb0EN4cute5tupleIJNS5_1CILi128EEENS7_ILi96EEENS7_ILi64EEEEEELi64ENS_10bfloat16_tEfNS_4arch4Sm80ELb0ELb1ELb0ELb1ELb1ELb1ELb1ELb0EEENS1_21CollectiveEpilogueFwdINS6_IJS8_SA_S9_EEENS6_IJNS7_ILi1EEESI_SI_EEESC_SE_Li128ELb1ELb1ELb0ELb0EEENS1_19SingleTileSchedulerILb1ELb0ELb1ELi128EEEEEEEEEvNT_6ParamsE,"a",@progbits
	.sectionflags	@""
	.align	4
.nv.constant0._ZN7cutlass13device_kernelIN5flash19enable_sm80_to_sm89INS1_16FlashAttnFwdSm80INS1_25CollectiveMainloopFwdSm80ILi4ELi1ELb0EN4cute5tupleIJNS5_1CILi128EEENS7_ILi96EEENS7_ILi64EEEEEELi64ENS_10bfloat16_tEfNS_4arch4Sm80ELb0ELb1ELb0ELb1ELb1ELb1ELb1ELb0EEENS1_21CollectiveEpilogueFwdINS6_IJS8_SA_S9_EEENS6_IJNS7_ILi1EEESI_SI_EEESC_SE_Li128ELb1ELb1ELb0ELb0EEENS1_19SingleTileSchedulerILb1ELb0ELb1ELi128EEEEEEEEEvNT_6ParamsE:
	.zero		1576


//--------------------- .nv.constant0._ZN7cutlass13device_kernelIN5flash19enable_sm80_to_sm89INS1_16FlashAttnFwdSm80INS1_25CollectiveMainloopFwdSm80ILi4ELi1ELb0EN4cute5tupleIJNS5_1CILi128EEENS7_ILi112EEENS7_ILi64EEEEEELi64ENS_10bfloat16_tEfNS_4arch4Sm80ELb1ELb0ELb0ELb0ELb1ELb0ELb1ELb0EEENS1_21CollectiveEpilogueFwdINS6_IJS8_SA_S9_EEENS6_IJNS7_ILi1EEESI_SI_EEESC_SE_Li128ELb0ELb1ELb0ELb0EEENS1_30DynamicPersistentTileSchedulerILi128ELi128ELb0ELb1ELb0EEEEEEEEEvNT_6ParamsE --------------------------
	.section	.nv.constant0._ZN7cutlass13device_kernelIN5flash19enable_sm80_to_sm89INS1_16FlashAttnFwdSm80INS1_25CollectiveMainloopFwdSm80ILi4ELi1ELb0EN4cute5tupleIJNS5_1CILi128EEENS7_ILi112EEENS7_ILi64EEEEEELi64ENS_10bfloat16_tEfNS_4arch4Sm80ELb1ELb0ELb0ELb0ELb1ELb0ELb1ELb0EEENS1_21CollectiveEpilogueFwdINS6_IJS8_SA_S9_EEENS6_IJNS7_ILi1EEESI_SI_EEESC_SE_Li128ELb0ELb1ELb0ELb0EEENS1_30DynamicPersistentTileSchedulerILi128ELi128ELb0ELb1ELb0EEEEEEEEEvNT_6ParamsE,"a",@progbits
	.sectionflags	@""
	.align	4
.nv.constant0._ZN7cutlass13device_kernelIN5flash19enable_sm80_to_sm89INS1_16FlashAttnFwdSm80INS1_25CollectiveMainloopFwdSm80ILi4ELi1ELb0EN4cute5tupleIJNS5_1CILi128EEENS7_ILi112EEENS7_ILi64EEEEEELi64ENS_10bfloat16_tEfNS_4arch4Sm80ELb1ELb0ELb0ELb0ELb1ELb0ELb1ELb0EEENS1_21CollectiveEpilogueFwdINS6_IJS8_SA_S9_EEENS6_IJNS7_ILi1EEESI_SI_EEESC_SE_Li128ELb0ELb1ELb0ELb0EEENS1_30DynamicPersistentTileSchedulerILi128ELi128ELb0ELb1ELb0EEEEEEEEEvNT_6ParamsE:
	.zero		1592


//--------------------- .nv.constant0._ZN7cutlass13device_kernelIN5flash19enable_sm80_to_sm89INS1_16FlashAttnFwdSm80INS1_25CollectiveMainloopFwdSm80ILi4ELi1ELb0EN4cute5tupleIJNS5_1CILi128EEENS7_ILi112EEENS7_ILi64EEEEEELi64ENS_10bfloat16_tEfNS_4arch4Sm80ELb1ELb0ELb0ELb1ELb1ELb0ELb1ELb0EEENS1_21CollectiveEpilogueFwdINS6_IJS8_SA_S9_EEENS6_IJNS7_ILi1EEESI_SI_EEESC_SE_Li128ELb1ELb1ELb0ELb0EEENS1_19SingleTileSchedulerILb1ELb0ELb1ELi128EEEEEEEEEvNT_6ParamsE --------------------------
	.section	.nv.constant0._ZN7cutlass13device_kernelIN5flash19enable_sm80_to_sm89INS1_16FlashAttnFwdSm80INS1_25CollectiveMainloopFwdSm80ILi4ELi1ELb0EN4cute5tupleIJNS5_1CILi128EEENS7_ILi112EEENS7_ILi64EEEEEELi64ENS_10bfloat16_tEfNS_4arch4Sm80ELb1ELb0ELb0ELb1ELb1ELb0ELb1ELb0EEENS1_21CollectiveEpilogueFwdINS6_IJS8_SA_S9_EEENS6_IJNS7_ILi1EEESI_SI_EEESC_SE_Li128ELb1ELb1ELb0ELb0EEENS1_19SingleTileSchedulerILb1ELb0ELb1ELi128EEEEEEEEEvNT_6ParamsE,"a",@progbits
	.sectionflags	@""
	.align	4
.nv.constant0._ZN7cutlass13device_kernelIN5flash19enable_sm80_to_sm89INS1_16FlashAttnFwdSm80INS1_25CollectiveMainloopFwdSm80ILi4ELi1ELb0EN4cute5tupleIJNS5_1CILi128EEENS7_ILi112EEENS7_ILi64EEEEEELi64ENS_10bfloat16_tEfNS_4arch4Sm80ELb1ELb0ELb0ELb1ELb1ELb0ELb1ELb0EEENS1_21CollectiveEpilogueFwdINS6_IJS8_SA_S9_EEENS6_IJNS7_ILi1EEESI_SI_EEESC_SE_Li128ELb1ELb1ELb0ELb0EEENS1_19SingleTileSchedulerILb1ELb0ELb1ELi128EEEEEEEEEvNT_6ParamsE:
	.zero		1576


//--------------------- .nv.constant0._ZN7cutlass13device_kernelIN5flash19enable_sm80_to_sm89INS1_16FlashAttnFwdSm80INS1_25CollectiveMainloopFwdSm80ILi4ELi1ELb0EN4cute5tupleIJNS5_1CILi128EEENS7_ILi112EEENS7_ILi64EEEEEELi64ENS_10bfloat16_tEfNS_4arch4Sm80ELb1ELb0ELb0ELb1ELb1ELb1ELb1ELb0EEENS1_21CollectiveEpilogueFwdINS6_IJS8_SA_S9_EEENS6_IJNS7_ILi1EEESI_SI_EEESC_SE_Li128ELb1ELb1ELb0ELb0EEENS1_19SingleTileSchedulerILb1ELb0ELb1ELi128EEEEEEEEEvNT_6ParamsE --------------------------
	.section	.nv.constant0._ZN7cutlass13device_kernelIN5flash19enable_sm80_to_sm89INS1_16FlashAttnFwdSm80INS1_25CollectiveMainloopFwdSm80ILi4ELi1ELb0EN4cute5tupleIJNS5_1CILi128EEENS7_ILi112EEENS7_ILi64EEEEEELi64ENS_10bfloat16_tEfNS_4arch4Sm80ELb1ELb0ELb0ELb1ELb1ELb1ELb1ELb0EEENS1_21CollectiveEpilogueFwdINS6_IJS8_SA_S9_EEENS6_IJNS7_ILi1EEESI_SI_EEESC_SE_Li128ELb1ELb1ELb0ELb0EEENS1_19SingleTileSchedulerILb1ELb0ELb1ELi128EEEEEEEEEvNT_6ParamsE,"a",@progbits
	.sectionflags	@""
	.align	4
.nv.constant0._ZN7cutlass13device_kernelIN5flash19enable_sm80_to_sm89INS1_16FlashAttnFwdSm80INS1_25CollectiveMainloopFwdSm80ILi4ELi1ELb0EN4cute5tupleIJNS5_1CILi128EEENS7_ILi112EEENS7_ILi64EEEEEELi64ENS_10bfloat16_tEfNS_4arch4Sm80ELb1ELb0ELb0ELb1ELb1ELb1ELb1ELb0EEENS1_21CollectiveEpilogueFwdINS6_IJS8_SA_S9_EEENS6_IJNS7_ILi1EEESI_SI_EEESC_SE_Li128ELb1ELb1ELb0ELb0EEENS1_19SingleTileSchedulerILb1ELb0ELb1ELi128EEEEEEEEEvNT_6ParamsE:
	.zero		1576


//--------------------- SYMBOLS --------------------------

	.type		.nv.reservedSmem.offset0,@object
	.size		.nv.reservedSmem.offset0,0x4
